//
// Generated by NVIDIA NVVM Compiler
//
// Compiler Build ID: CL-36424714
// Cuda compilation tools, release 13.0, V13.0.88
// Based on NVVM 20.0.0
//

.version 9.0
.target sm_100
.address_size 64

	// .globl	vec_add

.visible .entry vec_add(
	.param .u64 .ptr .align 1 vec_add_param_0,
	.param .u64 .ptr .align 1 vec_add_param_1,
	.param .u64 .ptr .align 1 vec_add_param_2,
	.param .u32 vec_add_param_3
)
{
	.reg .b32 	%r<5>;
	.reg .b32 	%f<4>;
	.reg .b64 	%rd<11>;

	ld.param.u64 	%rd1, [vec_add_param_0];
	ld.param.u64 	%rd2, [vec_add_param_1];
	ld.param.u64 	%rd3, [vec_add_param_2];
	cvta.to.global.u64 	%rd4, %rd3;
	cvta.to.global.u64 	%rd5, %rd2;
	cvta.to.global.u64 	%rd6, %rd1;
	mov.u32 	%r1, %ntid.x;
	mov.u32 	%r2, %ctaid.x;
	mov.u32 	%r3, %tid.x;
	mad.lo.s32 	%r4, %r1, %r2, %r3;
	mul.wide.s32 	%rd7, %r4, 4;
	add.s64 	%rd8, %rd6, %rd7;
	ld.global.f32 	%f1, [%rd8];
	add.s64 	%rd9, %rd5, %rd7;
	ld.global.f32 	%f2, [%rd9];
	add.f32 	%f3, %f1, %f2;
	add.s64 	%rd10, %rd4, %rd7;
	st.global.f32 	[%rd10], %f3;
	ret;

}
	// .globl	vec_mult
.visible .entry vec_mult(
	.param .u64 .ptr .align 1 vec_mult_param_0,
	.param .u64 .ptr .align 1 vec_mult_param_1,
	.param .u64 .ptr .align 1 vec_mult_param_2,
	.param .u32 vec_mult_param_3
)
{
	.reg .b32 	%r<5>;
	.reg .b32 	%f<4>;
	.reg .b64 	%rd<11>;

	ld.param.u64 	%rd1, [vec_mult_param_0];
	ld.param.u64 	%rd2, [vec_mult_param_1];
	ld.param.u64 	%rd3, [vec_mult_param_2];
	cvta.to.global.u64 	%rd4, %rd3;
	cvta.to.global.u64 	%rd5, %rd2;
	cvta.to.global.u64 	%rd6, %rd1;
	mov.u32 	%r1, %ntid.x;
	mov.u32 	%r2, %ctaid.x;
	mov.u32 	%r3, %tid.x;
	mad.lo.s32 	%r4, %r1, %r2, %r3;
	mul.wide.s32 	%rd7, %r4, 4;
	add.s64 	%rd8, %rd6, %rd7;
	ld.global.f32 	%f1, [%rd8];
	add.s64 	%rd9, %rd5, %rd7;
	ld.global.f32 	%f2, [%rd9];
	mul.f32 	%f3, %f1, %f2;
	add.s64 	%rd10, %rd4, %rd7;
	st.global.f32 	[%rd10], %f3;
	ret;

}
	// .globl	vec_div
.visible .entry vec_div(
	.param .u64 .ptr .align 1 vec_div_param_0,
	.param .u64 .ptr .align 1 vec_div_param_1,
	.param .u64 .ptr .align 1 vec_div_param_2,
	.param .u32 vec_div_param_3
)
{
	.reg .b32 	%r<5>;
	.reg .b32 	%f<4>;
	.reg .b64 	%rd<11>;

	ld.param.u64 	%rd1, [vec_div_param_0];
	ld.param.u64 	%rd2, [vec_div_param_1];
	ld.param.u64 	%rd3, [vec_div_param_2];
	cvta.to.global.u64 	%rd4, %rd3;
	cvta.to.global.u64 	%rd5, %rd2;
	cvta.to.global.u64 	%rd6, %rd1;
	mov.u32 	%r1, %ntid.x;
	mov.u32 	%r2, %ctaid.x;
	mov.u32 	%r3, %tid.x;
	mad.lo.s32 	%r4, %r1, %r2, %r3;
	mul.wide.s32 	%rd7, %r4, 4;
	add.s64 	%rd8, %rd6, %rd7;
	ld.global.f32 	%f1, [%rd8];
	add.s64 	%rd9, %rd5, %rd7;
	ld.global.f32 	%f2, [%rd9];
	div.rn.f32 	%f3, %f1, %f2;
	add.s64 	%rd10, %rd4, %rd7;
	st.global.f32 	[%rd10], %f3;
	ret;

}
	// .globl	vec_sub
.visible .entry vec_sub(
	.param .u64 .ptr .align 1 vec_sub_param_0,
	.param .u64 .ptr .align 1 vec_sub_param_1,
	.param .u64 .ptr .align 1 vec_sub_param_2,
	.param .u32 vec_sub_param_3
)
{
	.reg .b32 	%r<5>;
	.reg .b32 	%f<4>;
	.reg .b64 	%rd<11>;

	ld.param.u64 	%rd1, [vec_sub_param_0];
	ld.param.u64 	%rd2, [vec_sub_param_1];
	ld.param.u64 	%rd3, [vec_sub_param_2];
	cvta.to.global.u64 	%rd4, %rd3;
	cvta.to.global.u64 	%rd5, %rd2;
	cvta.to.global.u64 	%rd6, %rd1;
	mov.u32 	%r1, %ntid.x;
	mov.u32 	%r2, %ctaid.x;
	mov.u32 	%r3, %tid.x;
	mad.lo.s32 	%r4, %r1, %r2, %r3;
	mul.wide.s32 	%rd7, %r4, 4;
	add.s64 	%rd8, %rd6, %rd7;
	ld.global.f32 	%f1, [%rd8];
	add.s64 	%rd9, %rd5, %rd7;
	ld.global.f32 	%f2, [%rd9];
	sub.f32 	%f3, %f1, %f2;
	add.s64 	%rd10, %rd4, %rd7;
	st.global.f32 	[%rd10], %f3;
	ret;

}
	// .globl	vec_fma
.visible .entry vec_fma(
	.param .u64 .ptr .align 1 vec_fma_param_0,
	.param .u64 .ptr .align 1 vec_fma_param_1,
	.param .u64 .ptr .align 1 vec_fma_param_2,
	.param .u64 .ptr .align 1 vec_fma_param_3,
	.param .u32 vec_fma_param_4
)
{
	.reg .b32 	%r<5>;
	.reg .b32 	%f<5>;
	.reg .b64 	%rd<14>;

	ld.param.u64 	%rd1, [vec_fma_param_0];
	ld.param.u64 	%rd2, [vec_fma_param_1];
	ld.param.u64 	%rd3, [vec_fma_param_2];
	ld.param.u64 	%rd4, [vec_fma_param_3];
	cvta.to.global.u64 	%rd5, %rd4;
	cvta.to.global.u64 	%rd6, %rd3;
	cvta.to.global.u64 	%rd7, %rd2;
	cvta.to.global.u64 	%rd8, %rd1;
	mov.u32 	%r1, %ntid.x;
	mov.u32 	%r2, %ctaid.x;
	mov.u32 	%r3, %tid.x;
	mad.lo.s32 	%r4, %r1, %r2, %r3;
	mul.wide.s32 	%rd9, %r4, 4;
	add.s64 	%rd10, %rd8, %rd9;
	ld.global.f32 	%f1, [%rd10];
	add.s64 	%rd11, %rd7, %rd9;
	ld.global.f32 	%f2, [%rd11];
	add.s64 	%rd12, %rd6, %rd9;
	ld.global.f32 	%f3, [%rd12];
	fma.rn.f32 	%f4, %f2, %f3, %f1;
	add.s64 	%rd13, %rd5, %rd9;
	st.global.f32 	[%rd13], %f4;
	ret;

}
	// .globl	vec_add_64
.visible .entry vec_add_64(
	.param .u64 .ptr .align 1 vec_add_64_param_0,
	.param .u64 .ptr .align 1 vec_add_64_param_1,
	.param .u64 .ptr .align 1 vec_add_64_param_2,
	.param .u32 vec_add_64_param_3
)
{
	.reg .b32 	%r<5>;
	.reg .b64 	%rd<11>;
	.reg .b64 	%fd<4>;

	ld.param.u64 	%rd1, [vec_add_64_param_0];
	ld.param.u64 	%rd2, [vec_add_64_param_1];
	ld.param.u64 	%rd3, [vec_add_64_param_2];
	cvta.to.global.u64 	%rd4, %rd3;
	cvta.to.global.u64 	%rd5, %rd2;
	cvta.to.global.u64 	%rd6, %rd1;
	mov.u32 	%r1, %ntid.x;
	mov.u32 	%r2, %ctaid.x;
	mov.u32 	%r3, %tid.x;
	mad.lo.s32 	%r4, %r1, %r2, %r3;
	mul.wide.s32 	%rd7, %r4, 8;
	add.s64 	%rd8, %rd6, %rd7;
	ld.global.f64 	%fd1, [%rd8];
	add.s64 	%rd9, %rd5, %rd7;
	ld.global.f64 	%fd2, [%rd9];
	add.f64 	%fd3, %fd1, %fd2;
	add.s64 	%rd10, %rd4, %rd7;
	st.global.f64 	[%rd10], %fd3;
	ret;

}
	// .globl	sum
.visible .entry sum(
	.param .u64 .ptr .align 1 sum_param_0,
	.param .u64 .ptr .align 1 sum_param_1,
	.param .u64 .ptr .align 1 sum_param_2,
	.param .u32 sum_param_3
)
{
	.reg .pred 	%p<6>;
	.reg .b32 	%r<25>;
	.reg .b64 	%rd<16>;

	ld.param.u64 	%rd3, [sum_param_0];
	ld.param.u64 	%rd4, [sum_param_1];
	ld.param.u64 	%rd5, [sum_param_2];
	ld.param.u32 	%r6, [sum_param_3];
	cvta.to.global.u64 	%rd1, %rd5;
	shr.u32 	%r7, %r6, 31;
	add.s32 	%r8, %r6, %r7;
	shr.s32 	%r1, %r8, 1;
	mov.u32 	%r9, %ntid.x;
	mov.u32 	%r10, %ctaid.x;
	mov.u32 	%r11, %tid.x;
	mad.lo.s32 	%r2, %r9, %r10, %r11;
	setp.ge.s32 	%p1, %r2, %r1;
	@%p1 bra 	$L__BB6_2;
	cvta.to.global.u64 	%rd6, %rd3;
	mul.wide.s32 	%rd7, %r2, 4;
	add.s64 	%rd8, %rd6, %rd7;
	ld.global.u32 	%r12, [%rd8];
	mul.wide.s32 	%rd9, %r1, 4;
	add.s64 	%rd10, %rd8, %rd9;
	ld.global.u32 	%r13, [%rd10];
	add.s32 	%r14, %r13, %r12;
	add.s64 	%rd11, %rd1, %rd7;
	st.global.u32 	[%rd11], %r14;
$L__BB6_2:
	bar.sync 	0;
	add.s32 	%r15, %r6, 3;
	setp.lt.u32 	%p2, %r15, 7;
	@%p2 bra 	$L__BB6_7;
	shr.s32 	%r16, %r6, 31;
	shr.u32 	%r17, %r16, 30;
	add.s32 	%r18, %r6, %r17;
	shr.s32 	%r24, %r18, 2;
	mul.wide.s32 	%rd12, %r2, 4;
	add.s64 	%rd2, %rd1, %rd12;
$L__BB6_4:
	setp.ge.u32 	%p3, %r2, %r24;
	@%p3 bra 	$L__BB6_6;
	add.s32 	%r19, %r24, %r2;
	mul.wide.u32 	%rd13, %r19, 4;
	add.s64 	%rd14, %rd1, %rd13;
	ld.global.u32 	%r20, [%rd14];
	ld.global.u32 	%r21, [%rd2];
	add.s32 	%r22, %r21, %r20;
	st.global.u32 	[%rd2], %r22;
$L__BB6_6:
	bar.sync 	0;
	shr.u32 	%r5, %r24, 1;
	setp.gt.u32 	%p4, %r24, 1;
	mov.u32 	%r24, %r5;
	@%p4 bra 	$L__BB6_4;
$L__BB6_7:
	setp.ne.s32 	%p5, %r2, 0;
	@%p5 bra 	$L__BB6_9;
	ld.global.u32 	%r23, [%rd1];
	cvta.to.global.u64 	%rd15, %rd4;
	st.global.u32 	[%rd15], %r23;
$L__BB6_9:
	ret;

}
	// .globl	spoc_max
.visible .entry spoc_max(
	.param .u64 .ptr .align 1 spoc_max_param_0,
	.param .u64 .ptr .align 1 spoc_max_param_1,
	.param .u32 spoc_max_param_2
)
{
	.reg .pred 	%p<40>;
	.reg .b32 	%r<34>;
	.reg .b64 	%rd<18>;
	.reg .b64 	%fd<111>;

	ld.param.u64 	%rd9, [spoc_max_param_0];
	ld.param.u64 	%rd8, [spoc_max_param_1];
	ld.param.u32 	%r19, [spoc_max_param_2];
	cvta.to.global.u64 	%rd1, %rd9;
	mov.u32 	%r20, %ntid.x;
	mov.u32 	%r21, %ctaid.x;
	mov.u32 	%r22, %tid.x;
	mad.lo.s32 	%r23, %r20, %r21, %r22;
	setp.gt.s32 	%p1, %r23, 0;
	@%p1 bra 	$L__BB7_16;
	ld.global.f64 	%fd15, [%rd1];
	abs.f64 	%fd110, %fd15;
	setp.lt.s32 	%p2, %r19, 2;
	@%p2 bra 	$L__BB7_15;
	add.s32 	%r1, %r19, -1;
	add.s32 	%r25, %r19, -2;
	and.b32  	%r2, %r1, 15;
	setp.lt.u32 	%p3, %r25, 15;
	mov.b32 	%r31, 1;
	@%p3 bra 	$L__BB7_6;
	and.b32  	%r27, %r1, -16;
	neg.s32 	%r29, %r27;
	add.s64 	%rd16, %rd1, 64;
	mov.b32 	%r28, 0;
$L__BB7_4:
	.pragma "nounroll";
	ld.global.f64 	%fd17, [%rd16+-56];
	abs.f64 	%fd18, %fd17;
	setp.lt.f64 	%p4, %fd110, %fd18;
	selp.f64 	%fd19, %fd18, %fd110, %p4;
	ld.global.f64 	%fd20, [%rd16+-48];
	abs.f64 	%fd21, %fd20;
	setp.lt.f64 	%p5, %fd19, %fd21;
	selp.f64 	%fd22, %fd21, %fd19, %p5;
	ld.global.f64 	%fd23, [%rd16+-40];
	abs.f64 	%fd24, %fd23;
	setp.lt.f64 	%p6, %fd22, %fd24;
	selp.f64 	%fd25, %fd24, %fd22, %p6;
	ld.global.f64 	%fd26, [%rd16+-32];
	abs.f64 	%fd27, %fd26;
	setp.lt.f64 	%p7, %fd25, %fd27;
	selp.f64 	%fd28, %fd27, %fd25, %p7;
	ld.global.f64 	%fd29, [%rd16+-24];
	abs.f64 	%fd30, %fd29;
	setp.lt.f64 	%p8, %fd28, %fd30;
	selp.f64 	%fd31, %fd30, %fd28, %p8;
	ld.global.f64 	%fd32, [%rd16+-16];
	abs.f64 	%fd33, %fd32;
	setp.lt.f64 	%p9, %fd31, %fd33;
	selp.f64 	%fd34, %fd33, %fd31, %p9;
	ld.global.f64 	%fd35, [%rd16+-8];
	abs.f64 	%fd36, %fd35;
	setp.lt.f64 	%p10, %fd34, %fd36;
	selp.f64 	%fd37, %fd36, %fd34, %p10;
	ld.global.f64 	%fd38, [%rd16];
	abs.f64 	%fd39, %fd38;
	setp.lt.f64 	%p11, %fd37, %fd39;
	selp.f64 	%fd40, %fd39, %fd37, %p11;
	ld.global.f64 	%fd41, [%rd16+8];
	abs.f64 	%fd42, %fd41;
	setp.lt.f64 	%p12, %fd40, %fd42;
	selp.f64 	%fd43, %fd42, %fd40, %p12;
	ld.global.f64 	%fd44, [%rd16+16];
	abs.f64 	%fd45, %fd44;
	setp.lt.f64 	%p13, %fd43, %fd45;
	selp.f64 	%fd46, %fd45, %fd43, %p13;
	ld.global.f64 	%fd47, [%rd16+24];
	abs.f64 	%fd48, %fd47;
	setp.lt.f64 	%p14, %fd46, %fd48;
	selp.f64 	%fd49, %fd48, %fd46, %p14;
	ld.global.f64 	%fd50, [%rd16+32];
	abs.f64 	%fd51, %fd50;
	setp.lt.f64 	%p15, %fd49, %fd51;
	selp.f64 	%fd52, %fd51, %fd49, %p15;
	ld.global.f64 	%fd53, [%rd16+40];
	abs.f64 	%fd54, %fd53;
	setp.lt.f64 	%p16, %fd52, %fd54;
	selp.f64 	%fd55, %fd54, %fd52, %p16;
	ld.global.f64 	%fd56, [%rd16+48];
	abs.f64 	%fd57, %fd56;
	setp.lt.f64 	%p17, %fd55, %fd57;
	selp.f64 	%fd58, %fd57, %fd55, %p17;
	ld.global.f64 	%fd59, [%rd16+56];
	abs.f64 	%fd60, %fd59;
	setp.lt.f64 	%p18, %fd58, %fd60;
	selp.f64 	%fd61, %fd60, %fd58, %p18;
	ld.global.f64 	%fd62, [%rd16+64];
	abs.f64 	%fd63, %fd62;
	setp.lt.f64 	%p19, %fd61, %fd63;
	selp.f64 	%fd110, %fd63, %fd61, %p19;
	add.s32 	%r29, %r29, 16;
	add.s32 	%r28, %r28, 16;
	add.s64 	%rd16, %rd16, 128;
	setp.ne.s32 	%p20, %r29, 0;
	@%p20 bra 	$L__BB7_4;
	add.s32 	%r31, %r28, 1;
$L__BB7_6:
	setp.eq.s32 	%p21, %r2, 0;
	@%p21 bra 	$L__BB7_15;
	and.b32  	%r10, %r1, 7;
	setp.lt.u32 	%p22, %r2, 8;
	@%p22 bra 	$L__BB7_9;
	mul.wide.u32 	%rd10, %r31, 8;
	add.s64 	%rd11, %rd1, %rd10;
	ld.global.f64 	%fd65, [%rd11];
	abs.f64 	%fd66, %fd65;
	setp.lt.f64 	%p23, %fd110, %fd66;
	selp.f64 	%fd67, %fd66, %fd110, %p23;
	ld.global.f64 	%fd68, [%rd11+8];
	abs.f64 	%fd69, %fd68;
	setp.lt.f64 	%p24, %fd67, %fd69;
	selp.f64 	%fd70, %fd69, %fd67, %p24;
	ld.global.f64 	%fd71, [%rd11+16];
	abs.f64 	%fd72, %fd71;
	setp.lt.f64 	%p25, %fd70, %fd72;
	selp.f64 	%fd73, %fd72, %fd70, %p25;
	ld.global.f64 	%fd74, [%rd11+24];
	abs.f64 	%fd75, %fd74;
	setp.lt.f64 	%p26, %fd73, %fd75;
	selp.f64 	%fd76, %fd75, %fd73, %p26;
	ld.global.f64 	%fd77, [%rd11+32];
	abs.f64 	%fd78, %fd77;
	setp.lt.f64 	%p27, %fd76, %fd78;
	selp.f64 	%fd79, %fd78, %fd76, %p27;
	ld.global.f64 	%fd80, [%rd11+40];
	abs.f64 	%fd81, %fd80;
	setp.lt.f64 	%p28, %fd79, %fd81;
	selp.f64 	%fd82, %fd81, %fd79, %p28;
	ld.global.f64 	%fd83, [%rd11+48];
	abs.f64 	%fd84, %fd83;
	setp.lt.f64 	%p29, %fd82, %fd84;
	selp.f64 	%fd85, %fd84, %fd82, %p29;
	ld.global.f64 	%fd86, [%rd11+56];
	abs.f64 	%fd87, %fd86;
	setp.lt.f64 	%p30, %fd85, %fd87;
	selp.f64 	%fd110, %fd87, %fd85, %p30;
	add.s32 	%r31, %r31, 8;
$L__BB7_9:
	setp.eq.s32 	%p31, %r10, 0;
	@%p31 bra 	$L__BB7_15;
	and.b32  	%r13, %r1, 3;
	setp.lt.u32 	%p32, %r10, 4;
	@%p32 bra 	$L__BB7_12;
	mul.wide.u32 	%rd12, %r31, 8;
	add.s64 	%rd13, %rd1, %rd12;
	ld.global.f64 	%fd89, [%rd13];
	abs.f64 	%fd90, %fd89;
	setp.lt.f64 	%p33, %fd110, %fd90;
	selp.f64 	%fd91, %fd90, %fd110, %p33;
	ld.global.f64 	%fd92, [%rd13+8];
	abs.f64 	%fd93, %fd92;
	setp.lt.f64 	%p34, %fd91, %fd93;
	selp.f64 	%fd94, %fd93, %fd91, %p34;
	ld.global.f64 	%fd95, [%rd13+16];
	abs.f64 	%fd96, %fd95;
	setp.lt.f64 	%p35, %fd94, %fd96;
	selp.f64 	%fd97, %fd96, %fd94, %p35;
	ld.global.f64 	%fd98, [%rd13+24];
	abs.f64 	%fd99, %fd98;
	setp.lt.f64 	%p36, %fd97, %fd99;
	selp.f64 	%fd110, %fd99, %fd97, %p36;
	add.s32 	%r31, %r31, 4;
$L__BB7_12:
	setp.eq.s32 	%p37, %r13, 0;
	@%p37 bra 	$L__BB7_15;
	mul.wide.u32 	%rd14, %r31, 8;
	add.s64 	%rd17, %rd1, %rd14;
	neg.s32 	%r33, %r13;
$L__BB7_14:
	.pragma "nounroll";
	ld.global.f64 	%fd100, [%rd17];
	abs.f64 	%fd101, %fd100;
	setp.lt.f64 	%p38, %fd110, %fd101;
	selp.f64 	%fd110, %fd101, %fd110, %p38;
	add.s64 	%rd17, %rd17, 8;
	add.s32 	%r33, %r33, 1;
	setp.ne.s32 	%p39, %r33, 0;
	@%p39 bra 	$L__BB7_14;
$L__BB7_15:
	cvta.to.global.u64 	%rd15, %rd8;
	st.global.f64 	[%rd15], %fd110;
$L__BB7_16:
	ret;

}
	// .globl	int_bubble_filter
.visible .entry int_bubble_filter(
	.param .u64 .ptr .align 1 int_bubble_filter_param_0,
	.param .u64 .ptr .align 1 int_bubble_filter_param_1,
	.param .u64 .ptr .align 1 int_bubble_filter_param_2,
	.param .u32 int_bubble_filter_param_3
)
{
	.reg .pred 	%p<27>;
	.reg .b32 	%r<72>;
	.reg .b64 	%rd<16>;

	ld.param.u64 	%rd8, [int_bubble_filter_param_0];
	ld.param.u64 	%rd6, [int_bubble_filter_param_1];
	ld.param.u64 	%rd7, [int_bubble_filter_param_2];
	ld.param.u32 	%r15, [int_bubble_filter_param_3];
	cvta.to.global.u64 	%rd1, %rd8;
	mov.u32 	%r16, %ntid.x;
	mov.u32 	%r17, %ctaid.x;
	mov.u32 	%r18, %tid.x;
	mad.lo.s32 	%r1, %r16, %r17, %r18;
	shr.u32 	%r19, %r15, 31;
	add.s32 	%r20, %r15, %r19;
	shr.s32 	%r21, %r20, 1;
	setp.gt.s32 	%p1, %r1, %r21;
	@%p1 bra 	$L__BB8_43;
	cvta.to.global.u64 	%rd9, %rd7;
	cvta.to.global.u64 	%rd10, %rd6;
	shl.b32 	%r2, %r1, 1;
	mul.wide.s32 	%rd11, %r2, 4;
	add.s64 	%rd12, %rd10, %rd11;
	ld.global.u32 	%r22, [%rd12];
	add.s64 	%rd2, %rd9, %rd11;
	st.global.u32 	[%rd2], %r22;
	or.b32  	%r3, %r2, 1;
	ld.global.u32 	%r23, [%rd12+4];
	st.global.u32 	[%rd2+4], %r23;
	setp.lt.s32 	%p2, %r15, 1;
	@%p2 bra 	$L__BB8_43;
	shl.b32 	%r24, %r15, 1;
	max.s32 	%r4, %r24, 1;
	and.b32  	%r5, %r4, 3;
	setp.lt.s32 	%p3, %r24, 4;
	@%p3 bra 	$L__BB8_33;
	add.s64 	%rd3, %rd1, %rd11;
	add.s32 	%r6, %r2, 2;
	and.b32  	%r25, %r4, 2147483644;
	neg.s32 	%r69, %r25;
$L__BB8_4:
	setp.ge.s32 	%p4, %r3, %r15;
	@%p4 bra 	$L__BB8_11;
	ld.global.u32 	%r26, [%rd3];
	setp.ne.s32 	%p5, %r26, 0;
	@%p5 bra 	$L__BB8_9;
	ld.global.u32 	%r27, [%rd3+4];
	setp.eq.s32 	%p6, %r27, 0;
	@%p6 bra 	$L__BB8_8;
	mov.b32 	%r28, 1;
	st.global.u32 	[%rd3], %r28;
	mov.b32 	%r29, 0;
	st.global.u32 	[%rd3+4], %r29;
	ld.global.u32 	%r30, [%rd2+4];
	st.global.u32 	[%rd2], %r30;
	st.global.u32 	[%rd2+4], %r29;
	bra.uni 	$L__BB8_11;
$L__BB8_8:
	mov.b32 	%r31, 0;
	st.global.u32 	[%rd2], %r31;
$L__BB8_9:
	ld.global.u32 	%r32, [%rd3+4];
	setp.ne.s32 	%p7, %r32, 0;
	@%p7 bra 	$L__BB8_11;
	mov.b32 	%r33, 0;
	st.global.u32 	[%rd2+4], %r33;
$L__BB8_11:
	setp.ge.s32 	%p8, %r6, %r15;
	bar.sync 	0;
	@%p8 bra 	$L__BB8_18;
	ld.global.u32 	%r34, [%rd3+4];
	setp.ne.s32 	%p9, %r34, 0;
	@%p9 bra 	$L__BB8_16;
	ld.global.u32 	%r35, [%rd3+8];
	setp.eq.s32 	%p10, %r35, 0;
	@%p10 bra 	$L__BB8_15;
	mov.b32 	%r36, 1;
	st.global.u32 	[%rd3+4], %r36;
	mov.b32 	%r37, 0;
	st.global.u32 	[%rd3+8], %r37;
	ld.global.u32 	%r38, [%rd2+8];
	st.global.u32 	[%rd2+4], %r38;
	st.global.u32 	[%rd2+8], %r37;
	bra.uni 	$L__BB8_18;
$L__BB8_15:
	mov.b32 	%r39, 0;
	st.global.u32 	[%rd2+4], %r39;
$L__BB8_16:
	ld.global.u32 	%r40, [%rd3+8];
	setp.ne.s32 	%p11, %r40, 0;
	@%p11 bra 	$L__BB8_18;
	mov.b32 	%r41, 0;
	st.global.u32 	[%rd2+8], %r41;
$L__BB8_18:
	setp.ge.s32 	%p12, %r3, %r15;
	bar.sync 	0;
	@%p12 bra 	$L__BB8_25;
	ld.global.u32 	%r42, [%rd3];
	setp.ne.s32 	%p13, %r42, 0;
	@%p13 bra 	$L__BB8_23;
	ld.global.u32 	%r43, [%rd3+4];
	setp.eq.s32 	%p14, %r43, 0;
	@%p14 bra 	$L__BB8_22;
	mov.b32 	%r44, 1;
	st.global.u32 	[%rd3], %r44;
	mov.b32 	%r45, 0;
	st.global.u32 	[%rd3+4], %r45;
	ld.global.u32 	%r46, [%rd2+4];
	st.global.u32 	[%rd2], %r46;
	st.global.u32 	[%rd2+4], %r45;
	bra.uni 	$L__BB8_25;
$L__BB8_22:
	mov.b32 	%r47, 0;
	st.global.u32 	[%rd2], %r47;
$L__BB8_23:
	ld.global.u32 	%r48, [%rd3+4];
	setp.ne.s32 	%p15, %r48, 0;
	@%p15 bra 	$L__BB8_25;
	mov.b32 	%r49, 0;
	st.global.u32 	[%rd2+4], %r49;
$L__BB8_25:
	setp.ge.s32 	%p16, %r6, %r15;
	bar.sync 	0;
	@%p16 bra 	$L__BB8_32;
	ld.global.u32 	%r50, [%rd3+4];
	setp.ne.s32 	%p17, %r50, 0;
	@%p17 bra 	$L__BB8_30;
	ld.global.u32 	%r51, [%rd3+8];
	setp.eq.s32 	%p18, %r51, 0;
	@%p18 bra 	$L__BB8_29;
	mov.b32 	%r52, 1;
	st.global.u32 	[%rd3+4], %r52;
	mov.b32 	%r53, 0;
	st.global.u32 	[%rd3+8], %r53;
	ld.global.u32 	%r54, [%rd2+8];
	st.global.u32 	[%rd2+4], %r54;
	st.global.u32 	[%rd2+8], %r53;
	bra.uni 	$L__BB8_32;
$L__BB8_29:
	mov.b32 	%r55, 0;
	st.global.u32 	[%rd2+4], %r55;
$L__BB8_30:
	ld.global.u32 	%r56, [%rd3+8];
	setp.ne.s32 	%p19, %r56, 0;
	@%p19 bra 	$L__BB8_32;
	mov.b32 	%r57, 0;
	st.global.u32 	[%rd2+8], %r57;
$L__BB8_32:
	bar.sync 	0;
	add.s32 	%r69, %r69, 4;
	setp.ne.s32 	%p20, %r69, 0;
	@%p20 bra 	$L__BB8_4;
$L__BB8_33:
	setp.eq.s32 	%p21, %r5, 0;
	@%p21 bra 	$L__BB8_43;
	neg.s32 	%r70, %r5;
	mov.b32 	%r71, 1;
$L__BB8_35:
	.pragma "nounroll";
	xor.b32  	%r71, %r71, 1;
	add.s32 	%r59, %r3, %r71;
	setp.ge.s32 	%p22, %r59, %r15;
	@%p22 bra 	$L__BB8_42;
	add.s32 	%r60, %r71, %r2;
	mul.wide.s32 	%rd14, %r60, 4;
	add.s64 	%rd4, %rd1, %rd14;
	ld.global.u32 	%r61, [%rd4];
	setp.ne.s32 	%p23, %r61, 0;
	mul.wide.s32 	%rd15, %r71, 4;
	add.s64 	%rd5, %rd2, %rd15;
	@%p23 bra 	$L__BB8_40;
	ld.global.u32 	%r62, [%rd4+4];
	setp.eq.s32 	%p24, %r62, 0;
	@%p24 bra 	$L__BB8_39;
	mov.b32 	%r63, 1;
	st.global.u32 	[%rd4], %r63;
	mov.b32 	%r64, 0;
	st.global.u32 	[%rd4+4], %r64;
	ld.global.u32 	%r65, [%rd5+4];
	st.global.u32 	[%rd5], %r65;
	st.global.u32 	[%rd5+4], %r64;
	bra.uni 	$L__BB8_42;
$L__BB8_39:
	mov.b32 	%r66, 0;
	st.global.u32 	[%rd5], %r66;
$L__BB8_40:
	ld.global.u32 	%r67, [%rd4+4];
	setp.ne.s32 	%p25, %r67, 0;
	@%p25 bra 	$L__BB8_42;
	mov.b32 	%r68, 0;
	st.global.u32 	[%rd5+4], %r68;
$L__BB8_42:
	bar.sync 	0;
	add.s32 	%r70, %r70, 1;
	setp.ne.s32 	%p26, %r70, 0;
	@%p26 bra 	$L__BB8_35;
$L__BB8_43:
	ret;

}


// ===== COMPILED SASS (sm_100) =====

	.target	sm_100

	.elftype	@"ET_EXEC"


//--------------------- .note.nv.tkinfo           --------------------------
	.section	.note.nv.tkinfo,"",@"SHT_NOTE"
	.sectionflags	@"SHF_NOTE_NV_TKINFO"
	.tkinfo
        /*0018*/ 	.word	0x00000002
        /*0030*/ 	.string	""
        /*0030*/ 	.string	"ptxas"
        /*0030*/ 	.string	"Cuda compilation tools, release 13.0, V13.0.88"
        /*0030*/ 	.string	"Build cuda_13.0.r13.0/compiler.36424714_0"
        /*0030*/ 	.string	"-arch sm_100 -m 64 "



//--------------------- .note.nv.cuinfo           --------------------------
	.section	.note.nv.cuinfo,"",@"SHT_NOTE"
	.sectionflags	@"SHF_NOTE_NV_CUINFO"
        /*0018*/ 	.short	0x0002
        /*001a*/ 	.short	0x0064
        /*001c*/ 	.short	0x0082
	.zero		2


//--------------------- .nv.info                  --------------------------
	.section	.nv.info,"",@"SHT_CUDA_INFO"
	.align	4


	//----- nvinfo : EIATTR_REGCOUNT
	.align		4
        /*0000*/ 	.byte	0x04, 0x2f
        /*0002*/ 	.short	(.L_1 - .L_0)
	.align		4
.L_0:
        /*0004*/ 	.word	index@(vec_add)
        /*0008*/ 	.word	0x0000000c


	//----- nvinfo : EIATTR_FRAME_SIZE
	.align		4
.L_1:
        /*000c*/ 	.byte	0x04, 0x11
        /*000e*/ 	.short	(.L_3 - .L_2)
	.align		4
.L_2:
        /*0010*/ 	.word	index@(vec_add)
        /*0014*/ 	.word	0x00000000


	//----- nvinfo : EIATTR_REGCOUNT
	.align		4
.L_3:
        /*0018*/ 	.byte	0x04, 0x2f
        /*001a*/ 	.short	(.L_5 - .L_4)
	.align		4
.L_4:
        /*001c*/ 	.word	index@(vec_mult)
        /*0020*/ 	.word	0x0000000c


	//----- nvinfo : EIATTR_FRAME_SIZE
	.align		4
.L_5:
        /*0024*/ 	.byte	0x04, 0x11
        /*0026*/ 	.short	(.L_7 - .L_6)
	.align		4
.L_6:
        /*0028*/ 	.word	index@(vec_mult)
        /*002c*/ 	.word	0x00000000


	//----- nvinfo : EIATTR_REGCOUNT
	.align		4
.L_7:
        /*0030*/ 	.byte	0x04, 0x2f
        /*0032*/ 	.short	(.L_9 - .L_8)
	.align		4
.L_8:
        /*0034*/ 	.word	index@(vec_div)
        /*0038*/ 	.word	0x00000010


	//----- nvinfo : EIATTR_FRAME_SIZE
	.align		4
.L_9:
        /*003c*/ 	.byte	0x04, 0x11
        /*003e*/ 	.short	(.L_11 - .L_10)
	.align		4
.L_10:
        /*0040*/ 	.word	index@($__internal_0_$__cuda_sm3x_div_rn_noftz_f32_slowpath)
        /*0044*/ 	.word	0x00000000


	//----- nvinfo : EIATTR_FRAME_SIZE
	.align		4
.L_11:
        /*0048*/ 	.byte	0x04, 0x11
        /*004a*/ 	.short	(.L_13 - .L_12)
	.align		4
.L_12:
        /*004c*/ 	.word	index@(vec_div)
        /*0050*/ 	.word	0x00000000


	//----- nvinfo : EIATTR_REGCOUNT
	.align		4
.L_13:
        /*0054*/ 	.byte	0x04, 0x2f
        /*0056*/ 	.short	(.L_15 - .L_14)
	.align		4
.L_14:
        /*0058*/ 	.word	index@(vec_sub)
        /*005c*/ 	.word	0x0000000c


	//----- nvinfo : EIATTR_FRAME_SIZE
	.align		4
.L_15:
        /*0060*/ 	.byte	0x04, 0x11
        /*0062*/ 	.short	(.L_17 - .L_16)
	.align		4
.L_16:
        /*0064*/ 	.word	index@(vec_sub)
        /*0068*/ 	.word	0x00000000


	//----- nvinfo : EIATTR_REGCOUNT
	.align		4
.L_17:
        /*006c*/ 	.byte	0x04, 0x2f
        /*006e*/ 	.short	(.L_19 - .L_18)
	.align		4
.L_18:
        /*0070*/ 	.word	index@(vec_fma)
        /*0074*/ 	.word	0x0000000e


	//----- nvinfo : EIATTR_FRAME_SIZE
	.align		4
.L_19:
        /*0078*/ 	.byte	0x04, 0x11
        /*007a*/ 	.short	(.L_21 - .L_20)
	.align		4
.L_20:
        /*007c*/ 	.word	index@(vec_fma)
        /*0080*/ 	.word	0x00000000


	//----- nvinfo : EIATTR_REGCOUNT
	.align		4
.L_21:
        /*0084*/ 	.byte	0x04, 0x2f
        /*0086*/ 	.short	(.L_23 - .L_22)
	.align		4
.L_22:
        /*0088*/ 	.word	index@(vec_add_64)
        /*008c*/ 	.word	0x0000000e


	//----- nvinfo : EIATTR_FRAME_SIZE
	.align		4
.L_23:
        /*0090*/ 	.byte	0x04, 0x11
        /*0092*/ 	.short	(.L_25 - .L_24)
	.align		4
.L_24:
        /*0094*/ 	.word	index@(vec_add_64)
        /*0098*/ 	.word	0x00000000


	//----- nvinfo : EIATTR_REGCOUNT
	.align		4
.L_25:
        /*009c*/ 	.byte	0x04, 0x2f
        /*009e*/ 	.short	(.L_27 - .L_26)
	.align		4
.L_26:
        /*00a0*/ 	.word	index@(sum)
        /*00a4*/ 	.word	0x0000000e


	//----- nvinfo : EIATTR_FRAME_SIZE
	.align		4
.L_27:
        /*00a8*/ 	.byte	0x04, 0x11
        /*00aa*/ 	.short	(.L_29 - .L_28)
	.align		4
.L_28:
        /*00ac*/ 	.word	index@(sum)
        /*00b0*/ 	.word	0x00000000


	//----- nvinfo : EIATTR_REGCOUNT
	.align		4
.L_29:
        /*00b4*/ 	.byte	0x04, 0x2f
        /*00b6*/ 	.short	(.L_31 - .L_30)
	.align		4
.L_30:
        /*00b8*/ 	.word	index@(spoc_max)
        /*00bc*/ 	.word	0x0000001c


	//----- nvinfo : EIATTR_FRAME_SIZE
	.align		4
.L_31:
        /*00c0*/ 	.byte	0x04, 0x11
        /*00c2*/ 	.short	(.L_33 - .L_32)
	.align		4
.L_32:
        /*00c4*/ 	.word	index@(spoc_max)
        /*00c8*/ 	.word	0x00000000


	//----- nvinfo : EIATTR_REGCOUNT
	.align		4
.L_33:
        /*00cc*/ 	.byte	0x04, 0x2f
        /*00ce*/ 	.short	(.L_35 - .L_34)
	.align		4
.L_34:
        /*00d0*/ 	.word	index@(int_bubble_filter)
        /*00d4*/ 	.word	0x00000014


	//----- nvinfo : EIATTR_FRAME_SIZE
	.align		4
.L_35:
        /*00d8*/ 	.byte	0x04, 0x11
        /*00da*/ 	.short	(.L_37 - .L_36)
	.align		4
.L_36:
        /*00dc*/ 	.word	index@(int_bubble_filter)
        /*00e0*/ 	.word	0x00000000


	//----- nvinfo : EIATTR_MIN_STACK_SIZE
	.align		4
.L_37:
        /*00e4*/ 	.byte	0x04, 0x12
        /*00e6*/ 	.short	(.L_39 - .L_38)
	.align		4
.L_38:
        /*00e8*/ 	.word	index@(int_bubble_filter)
        /*00ec*/ 	.word	0x00000000


	//----- nvinfo : EIATTR_MIN_STACK_SIZE
	.align		4
.L_39:
        /*00f0*/ 	.byte	0x04, 0x12
        /*00f2*/ 	.short	(.L_41 - .L_40)
	.align		4
.L_40:
        /*00f4*/ 	.word	index@(spoc_max)
        /*00f8*/ 	.word	0x00000000


	//----- nvinfo : EIATTR_MIN_STACK_SIZE
	.align		4
.L_41:
        /*00fc*/ 	.byte	0x04, 0x12
        /*00fe*/ 	.short	(.L_43 - .L_42)
	.align		4
.L_42:
        /*0100*/ 	.word	index@(sum)
        /*0104*/ 	.word	0x00000000


	//----- nvinfo : EIATTR_MIN_STACK_SIZE
	.align		4
.L_43:
        /*0108*/ 	.byte	0x04, 0x12
        /*010a*/ 	.short	(.L_45 - .L_44)
	.align		4
.L_44:
        /*010c*/ 	.word	index@(vec_add_64)
        /*0110*/ 	.word	0x00000000


	//----- nvinfo : EIATTR_MIN_STACK_SIZE
	.align		4
.L_45:
        /*0114*/ 	.byte	0x04, 0x12
        /*0116*/ 	.short	(.L_47 - .L_46)
	.align		4
.L_46:
        /*0118*/ 	.word	index@(vec_fma)
        /*011c*/ 	.word	0x00000000


	//----- nvinfo : EIATTR_MIN_STACK_SIZE
	.align		4
.L_47:
        /*0120*/ 	.byte	0x04, 0x12
        /*0122*/ 	.short	(.L_49 - .L_48)
	.align		4
.L_48:
        /*0124*/ 	.word	index@(vec_sub)
        /*0128*/ 	.word	0x00000000


	//----- nvinfo : EIATTR_MIN_STACK_SIZE
	.align		4
.L_49:
        /*012c*/ 	.byte	0x04, 0x12
        /*012e*/ 	.short	(.L_51 - .L_50)
	.align		4
.L_50:
        /*0130*/ 	.word	index@(vec_div)
        /*0134*/ 	.word	0x00000000


	//----- nvinfo : EIATTR_MIN_STACK_SIZE
	.align		4
.L_51:
        /*0138*/ 	.byte	0x04, 0x12
        /*013a*/ 	.short	(.L_53 - .L_52)
	.align		4
.L_52:
        /*013c*/ 	.word	index@(vec_mult)
        /*0140*/ 	.word	0x00000000


	//----- nvinfo : EIATTR_MIN_STACK_SIZE
	.align		4
.L_53:
        /*0144*/ 	.byte	0x04, 0x12
        /*0146*/ 	.short	(.L_55 - .L_54)
	.align		4
.L_54:
        /*0148*/ 	.word	index@(vec_add)
        /*014c*/ 	.word	0x00000000
.L_55:


//--------------------- .nv.compat                --------------------------
	.section	.nv.compat,"",@"SHT_CUDA_COMPAT_INFO"
	.align	4
        /*0000*/ 	.byte	0x02, 0x09, 0x00, 0x00, 0x02, 0x02, 0x01, 0x00, 0x02, 0x05, 0x05, 0x00, 0x03, 0x07, 0x01, 0x01
        /*0010*/ 	.byte	0x02, 0x03, 0x00, 0x00, 0x02, 0x06, 0x01, 0x00, 0x04, 0x0b, 0x08, 0x00, 0x01, 0x00, 0x00, 0x00
        /*0020*/ 	.byte	0x00, 0x00, 0x00, 0x00


//--------------------- .nv.info.int_bubble_filter --------------------------
	.section	.nv.info.int_bubble_filter,"",@"SHT_CUDA_INFO"
	.sectionflags	@""
	.align	4


	//----- nvinfo : EIATTR_CUDA_API_VERSION
	.align		4
        /*0000*/ 	.byte	0x04, 0x37
        /*0002*/ 	.short	(.L_57 - .L_56)
.L_56:
        /*0004*/ 	.word	0x00000082


	//----- nvinfo : EIATTR_KPARAM_INFO
	.align		4
.L_57:
        /*0008*/ 	.byte	0x04, 0x17
        /*000a*/ 	.short	(.L_59 - .L_58)
.L_58:
        /*000c*/ 	.word	0x00000000
        /*0010*/ 	.short	0x0003
        /*0012*/ 	.short	0x0018
        /*0014*/ 	.byte	0x00, 0xf0, 0x11, 0x00


	//----- nvinfo : EIATTR_KPARAM_INFO
	.align		4
.L_59:
        /*0018*/ 	.byte	0x04, 0x17
        /*001a*/ 	.short	(.L_61 - .L_60)
.L_60:
        /*001c*/ 	.word	0x00000000
        /*0020*/ 	.short	0x0002
        /*0022*/ 	.short	0x0010
        /*0024*/ 	.byte	0x00, 0xf5, 0x21, 0x00


	//----- nvinfo : EIATTR_KPARAM_INFO
	.align		4
.L_61:
        /*0028*/ 	.byte	0x04, 0x17
        /*002a*/ 	.short	(.L_63 - .L_62)
.L_62:
        /*002c*/ 	.word	0x00000000
        /*0030*/ 	.short	0x0001
        /*0032*/ 	.short	0x0008
        /*0034*/ 	.byte	0x00, 0xf5, 0x21, 0x00


	//----- nvinfo : EIATTR_KPARAM_INFO
	.align		4
.L_63:
        /*0038*/ 	.byte	0x04, 0x17
        /*003a*/ 	.short	(.L_65 - .L_64)
.L_64:
        /*003c*/ 	.word	0x00000000
        /*0040*/ 	.short	0x0000
        /*0042*/ 	.short	0x0000
        /*0044*/ 	.byte	0x00, 0xf5, 0x21, 0x00


	//----- nvinfo : EIATTR_SPARSE_MMA_MASK
	.align		4
.L_65:
        /*0048*/ 	.byte	0x03, 0x50
        /*004a*/ 	.short	0x0000


	//----- nvinfo : EIATTR_MAXREG_COUNT
	.align		4
        /*004c*/ 	.byte	0x03, 0x1b
        /*004e*/ 	.short	0x00ff


	//----- nvinfo : EIATTR_NUM_BARRIERS
	.align		4
        /*0050*/ 	.byte	0x02, 0x4c
        /*0052*/ 	.byte	0x01
	.zero		1


	//----- nvinfo : EIATTR_MERCURY_ISA_VERSION
	.align		4
        /*0054*/ 	.byte	0x03, 0x5f
        /*0056*/ 	.short	0x0101


	//----- nvinfo : EIATTR_VRC_CTA_INIT_COUNT
	.align		4
        /*0058*/ 	.byte	0x02, 0x4a
	.zero		1
	.zero		1


	//----- nvinfo : EIATTR_EXIT_INSTR_OFFSETS
	.align		4
        /*005c*/ 	.byte	0x04, 0x1c
        /*005e*/ 	.short	(.L_67 - .L_66)


	//   ....[0]....
.L_66:
        /*0060*/ 	.word	0x00000090


	//   ....[1]....
        /*0064*/ 	.word	0x00000150


	//   ....[2]....
        /*0068*/ 	.word	0x000008d0


	//   ....[3]....
        /*006c*/ 	.word	0x00000b40


	//----- nvinfo : EIATTR_CRS_STACK_SIZE
	.align		4
.L_67:
        /*0070*/ 	.byte	0x04, 0x1e
        /*0072*/ 	.short	(.L_69 - .L_68)
.L_68:
        /*0074*/ 	.word	0x00000000


	//----- nvinfo : EIATTR_CBANK_PARAM_SIZE
	.align		4
.L_69:
        /*0078*/ 	.byte	0x03, 0x19
        /*007a*/ 	.short	0x001c


	//----- nvinfo : EIATTR_PARAM_CBANK
	.align		4
        /*007c*/ 	.byte	0x04, 0x0a
        /*007e*/ 	.short	(.L_71 - .L_70)
	.align		4
.L_70:
        /*0080*/ 	.word	index@(.nv.constant0.int_bubble_filter)
        /*0084*/ 	.short	0x0380
        /*0086*/ 	.short	0x001c


	//----- nvinfo : EIATTR_SW_WAR
	.align		4
.L_71:
        /*0088*/ 	.byte	0x04, 0x36
        /*008a*/ 	.short	(.L_73 - .L_72)
.L_72:
        /*008c*/ 	.word	0x00000008
.L_73:


//--------------------- .nv.info.spoc_max         --------------------------
	.section	.nv.info.spoc_max,"",@"SHT_CUDA_INFO"
	.sectionflags	@""
	.align	4


	//----- nvinfo : EIATTR_CUDA_API_VERSION
	.align		4
        /*0000*/ 	.byte	0x04, 0x37
        /*0002*/ 	.short	(.L_75 - .L_74)
.L_74:
        /*0004*/ 	.word	0x00000082


	//----- nvinfo : EIATTR_KPARAM_INFO
	.align		4
.L_75:
        /*0008*/ 	.byte	0x04, 0x17
        /*000a*/ 	.short	(.L_77 - .L_76)
.L_76:
        /*000c*/ 	.word	0x00000000
        /*0010*/ 	.short	0x0002
        /*0012*/ 	.short	0x0010
        /*0014*/ 	.byte	0x00, 0xf0, 0x11, 0x00


	//----- nvinfo : EIATTR_KPARAM_INFO
	.align		4
.L_77:
        /*0018*/ 	.byte	0x04, 0x17
        /*001a*/ 	.short	(.L_79 - .L_78)
.L_78:
        /*001c*/ 	.word	0x00000000
        /*0020*/ 	.short	0x0001
        /*0022*/ 	.short	0x0008
        /*0024*/ 	.byte	0x00, 0xf5, 0x21, 0x00


	//----- nvinfo : EIATTR_KPARAM_INFO
	.align		4
.L_79:
        /*0028*/ 	.byte	0x04, 0x17
        /*002a*/ 	.short	(.L_81 - .L_80)
.L_80:
        /*002c*/ 	.word	0x00000000
        /*0030*/ 	.short	0x0000
        /*0032*/ 	.short	0x0000
        /*0034*/ 	.byte	0x00, 0xf5, 0x21, 0x00


	//----- nvinfo : EIATTR_SPARSE_MMA_MASK
	.align		4
.L_81:
        /*0038*/ 	.byte	0x03, 0x50
        /*003a*/ 	.short	0x0000


	//----- nvinfo : EIATTR_MAXREG_COUNT
	.align		4
        /*003c*/ 	.byte	0x03, 0x1b
        /*003e*/ 	.short	0x00ff


	//----- nvinfo : EIATTR_MERCURY_ISA_VERSION
	.align		4
        /*0040*/ 	.byte	0x03, 0x5f
        /*0042*/ 	.short	0x0101


	//----- nvinfo : EIATTR_VRC_CTA_INIT_COUNT
	.align		4
        /*0044*/ 	.byte	0x02, 0x4a
	.zero		1
	.zero		1


	//----- nvinfo : EIATTR_EXIT_INSTR_OFFSETS
	.align		4
        /*0048*/ 	.byte	0x04, 0x1c
        /*004a*/ 	.short	(.L_83 - .L_82)


	//   ....[0]....
.L_82:
        /*004c*/ 	.word	0x00000060


	//   ....[1]....
        /*0050*/ 	.word	0x00000d40


	//----- nvinfo : EIATTR_CBANK_PARAM_SIZE
	.align		4
.L_83:
        /*0054*/ 	.byte	0x03, 0x19
        /*0056*/ 	.short	0x0014


	//----- nvinfo : EIATTR_PARAM_CBANK
	.align		4
        /*0058*/ 	.byte	0x04, 0x0a
        /*005a*/ 	.short	(.L_85 - .L_84)
	.align		4
.L_84:
        /*005c*/ 	.word	index@(.nv.constant0.spoc_max)
        /*0060*/ 	.short	0x0380
        /*0062*/ 	.short	0x0014


	//----- nvinfo : EIATTR_SW_WAR
	.align		4
.L_85:
        /*0064*/ 	.byte	0x04, 0x36
        /*0066*/ 	.short	(.L_87 - .L_86)
.L_86:
        /*0068*/ 	.word	0x00000008
.L_87:


//--------------------- .nv.info.sum              --------------------------
	.section	.nv.info.sum,"",@"SHT_CUDA_INFO"
	.sectionflags	@""
	.align	4


	//----- nvinfo : EIATTR_CUDA_API_VERSION
	.align		4
        /*0000*/ 	.byte	0x04, 0x37
        /*0002*/ 	.short	(.L_89 - .L_88)
.L_88:
        /*0004*/ 	.word	0x00000082


	//----- nvinfo : EIATTR_KPARAM_INFO
	.align		4
.L_89:
        /*0008*/ 	.byte	0x04, 0x17
        /*000a*/ 	.short	(.L_91 - .L_90)
.L_90:
        /*000c*/ 	.word	0x00000000
        /*0010*/ 	.short	0x0003
        /*0012*/ 	.short	0x0018
        /*0014*/ 	.byte	0x00, 0xf0, 0x11, 0x00


	//----- nvinfo : EIATTR_KPARAM_INFO
	.align		4
.L_91:
        /*0018*/ 	.byte	0x04, 0x17
        /*001a*/ 	.short	(.L_93 - .L_92)
.L_92:
        /*001c*/ 	.word	0x00000000
        /*0020*/ 	.short	0x0002
        /*0022*/ 	.short	0x0010
        /*0024*/ 	.byte	0x00, 0xf5, 0x21, 0x00


	//----- nvinfo : EIATTR_KPARAM_INFO
	.align		4
.L_93:
        /*0028*/ 	.byte	0x04, 0x17
        /*002a*/ 	.short	(.L_95 - .L_94)
.L_94:
        /*002c*/ 	.word	0x00000000
        /*0030*/ 	.short	0x0001
        /*0032*/ 	.short	0x0008
        /*0034*/ 	.byte	0x00, 0xf5, 0x21, 0x00


	//----- nvinfo : EIATTR_KPARAM_INFO
	.align		4
.L_95:
        /*0038*/ 	.byte	0x04, 0x17
        /*003a*/ 	.short	(.L_97 - .L_96)
.L_96:
        /*003c*/ 	.word	0x00000000
        /*0040*/ 	.short	0x0000
        /*0042*/ 	.short	0x0000
        /*0044*/ 	.byte	0x00, 0xf5, 0x21, 0x00


	//----- nvinfo : EIATTR_SPARSE_MMA_MASK
	.align		4
.L_97:
        /*0048*/ 	.byte	0x03, 0x50
        /*004a*/ 	.short	0x0000


	//----- nvinfo : EIATTR_MAXREG_COUNT
	.align		4
        /*004c*/ 	.byte	0x03, 0x1b
        /*004e*/ 	.short	0x00ff


	//----- nvinfo : EIATTR_NUM_BARRIERS
	.align		4
        /*0050*/ 	.byte	0x02, 0x4c
        /*0052*/ 	.byte	0x01
	.zero		1


	//----- nvinfo : EIATTR_MERCURY_ISA_VERSION
	.align		4
        /*0054*/ 	.byte	0x03, 0x5f
        /*0056*/ 	.short	0x0101


	//----- nvinfo : EIATTR_VRC_CTA_INIT_COUNT
	.align		4
        /*0058*/ 	.byte	0x02, 0x4a
	.zero		1
	.zero		1


	//----- nvinfo : EIATTR_EXIT_INSTR_OFFSETS
	.align		4
        /*005c*/ 	.byte	0x04, 0x1c
        /*005e*/ 	.short	(.L_99 - .L_98)


	//   ....[0]....
.L_98:
        /*0060*/ 	.word	0x000002f0


	//   ....[1]....
        /*0064*/ 	.word	0x00000340


	//----- nvinfo : EIATTR_CRS_STACK_SIZE
	.align		4
.L_99:
        /*0068*/ 	.byte	0x04, 0x1e
        /*006a*/ 	.short	(.L_101 - .L_100)
.L_100:
        /*006c*/ 	.word	0x00000000


	//----- nvinfo : EIATTR_CBANK_PARAM_SIZE
	.align		4
.L_101:
        /*0070*/ 	.byte	0x03, 0x19
        /*0072*/ 	.short	0x001c


	//----- nvinfo : EIATTR_PARAM_CBANK
	.align		4
        /*0074*/ 	.byte	0x04, 0x0a
        /*0076*/ 	.short	(.L_103 - .L_102)
	.align		4
.L_102:
        /*0078*/ 	.word	index@(.nv.constant0.sum)
        /*007c*/ 	.short	0x0380
        /*007e*/ 	.short	0x001c


	//----- nvinfo : EIATTR_SW_WAR
	.align		4
.L_103:
        /*0080*/ 	.byte	0x04, 0x36
        /*0082*/ 	.short	(.L_105 - .L_104)
.L_104:
        /*0084*/ 	.word	0x00000008
.L_105:


//--------------------- .nv.info.vec_add_64       --------------------------
	.section	.nv.info.vec_add_64,"",@"SHT_CUDA_INFO"
	.sectionflags	@""
	.align	4


	//----- nvinfo : EIATTR_CUDA_API_VERSION
	.align		4
        /*0000*/ 	.byte	0x04, 0x37
        /*0002*/ 	.short	(.L_107 - .L_106)
.L_106:
        /*0004*/ 	.word	0x00000082


	//----- nvinfo : EIATTR_KPARAM_INFO
	.align		4
.L_107:
        /*0008*/ 	.byte	0x04, 0x17
        /*000a*/ 	.short	(.L_109 - .L_108)
.L_108:
        /*000c*/ 	.word	0x00000000
        /*0010*/ 	.short	0x0003
        /*0012*/ 	.short	0x0018
        /*0014*/ 	.byte	0x00, 0xf0, 0x11, 0x00


	//----- nvinfo : EIATTR_KPARAM_INFO
	.align		4
.L_109:
        /*0018*/ 	.byte	0x04, 0x17
        /*001a*/ 	.short	(.L_111 - .L_110)
.L_110:
        /*001c*/ 	.word	0x00000000
        /*0020*/ 	.short	0x0002
        /*0022*/ 	.short	0x0010
        /*0024*/ 	.byte	0x00, 0xf5, 0x21, 0x00


	//----- nvinfo : EIATTR_KPARAM_INFO
	.align		4
.L_111:
        /*0028*/ 	.byte	0x04, 0x17
        /*002a*/ 	.short	(.L_113 - .L_112)
.L_112:
        /*002c*/ 	.word	0x00000000
        /*0030*/ 	.short	0x0001
        /*0032*/ 	.short	0x0008
        /*0034*/ 	.byte	0x00, 0xf5, 0x21, 0x00


	//----- nvinfo : EIATTR_KPARAM_INFO
	.align		4
.L_113:
        /*0038*/ 	.byte	0x04, 0x17
        /*003a*/ 	.short	(.L_115 - .L_114)
.L_114:
        /*003c*/ 	.word	0x00000000
        /*0040*/ 	.short	0x0000
        /*0042*/ 	.short	0x0000
        /*0044*/ 	.byte	0x00, 0xf5, 0x21, 0x00


	//----- nvinfo : EIATTR_SPARSE_MMA_MASK
	.align		4
.L_115:
        /*0048*/ 	.byte	0x03, 0x50
        /*004a*/ 	.short	0x0000


	//----- nvinfo : EIATTR_MAXREG_COUNT
	.align		4
        /*004c*/ 	.byte	0x03, 0x1b
        /*004e*/ 	.short	0x00ff


	//----- nvinfo : EIATTR_MERCURY_ISA_VERSION
	.align		4
        /*0050*/ 	.byte	0x03, 0x5f
        /*0052*/ 	.short	0x0101


	//----- nvinfo : EIATTR_VRC_CTA_INIT_COUNT
	.align		4
        /*0054*/ 	.byte	0x02, 0x4a
	.zero		1
	.zero		1


	//----- nvinfo : EIATTR_EXIT_INSTR_OFFSETS
	.align		4
        /*0058*/ 	.byte	0x04, 0x1c
        /*005a*/ 	.short	(.L_117 - .L_116)


	//   ....[0]....
.L_116:
        /*005c*/ 	.word	0x00000100


	//----- nvinfo : EIATTR_CBANK_PARAM_SIZE
	.align		4
.L_117:
        /*0060*/ 	.byte	0x03, 0x19
        /*0062*/ 	.short	0x001c


	//----- nvinfo : EIATTR_PARAM_CBANK
	.align		4
        /*0064*/ 	.byte	0x04, 0x0a
        /*0066*/ 	.short	(.L_119 - .L_118)
	.align		4
.L_118:
        /*0068*/ 	.word	index@(.nv.constant0.vec_add_64)
        /*006c*/ 	.short	0x0380
        /*006e*/ 	.short	0x001c


	//----- nvinfo : EIATTR_SW_WAR
	.align		4
.L_119:
        /*0070*/ 	.byte	0x04, 0x36
        /*0072*/ 	.short	(.L_121 - .L_120)
.L_120:
        /*0074*/ 	.word	0x00000008
.L_121:


//--------------------- .nv.info.vec_fma          --------------------------
	.section	.nv.info.vec_fma,"",@"SHT_CUDA_INFO"
	.sectionflags	@""
	.align	4


	//----- nvinfo : EIATTR_CUDA_API_VERSION
	.align		4
        /*0000*/ 	.byte	0x04, 0x37
        /*0002*/ 	.short	(.L_123 - .L_122)
.L_122:
        /*0004*/ 	.word	0x00000082


	//----- nvinfo : EIATTR_KPARAM_INFO
	.align		4
.L_123:
        /*0008*/ 	.byte	0x04, 0x17
        /*000a*/ 	.short	(.L_125 - .L_124)
.L_124:
        /*000c*/ 	.word	0x00000000
        /*0010*/ 	.short	0x0004
        /*0012*/ 	.short	0x0020
        /*0014*/ 	.byte	0x00, 0xf0, 0x11, 0x00


	//----- nvinfo : EIATTR_KPARAM_INFO
	.align		4
.L_125:
        /*0018*/ 	.byte	0x04, 0x17
        /*001a*/ 	.short	(.L_127 - .L_126)
.L_126:
        /*001c*/ 	.word	0x00000000
        /*0020*/ 	.short	0x0003
        /*0022*/ 	.short	0x0018
        /*0024*/ 	.byte	0x00, 0xf5, 0x21, 0x00


	//----- nvinfo : EIATTR_KPARAM_INFO
	.align		4
.L_127:
        /*0028*/ 	.byte	0x04, 0x17
        /*002a*/ 	.short	(.L_129 - .L_128)
.L_128:
        /*002c*/ 	.word	0x00000000
        /*0030*/ 	.short	0x0002
        /*0032*/ 	.short	0x0010
        /*0034*/ 	.byte	0x00, 0xf5, 0x21, 0x00


	//----- nvinfo : EIATTR_KPARAM_INFO
	.align		4
.L_129:
        /*0038*/ 	.byte	0x04, 0x17
        /*003a*/ 	.short	(.L_131 - .L_130)
.L_130:
        /*003c*/ 	.word	0x00000000
        /*0040*/ 	.short	0x0001
        /*0042*/ 	.short	0x0008
        /*0044*/ 	.byte	0x00, 0xf5, 0x21, 0x00


	//----- nvinfo : EIATTR_KPARAM_INFO
	.align		4
.L_131:
        /*0048*/ 	.byte	0x04, 0x17
        /*004a*/ 	.short	(.L_133 - .L_132)
.L_132:
        /*004c*/ 	.word	0x00000000
        /*0050*/ 	.short	0x0000
        /*0052*/ 	.short	0x0000
        /*0054*/ 	.byte	0x00, 0xf5, 0x21, 0x00


	//----- nvinfo : EIATTR_SPARSE_MMA_MASK
	.align		4
.L_133:
        /*0058*/ 	.byte	0x03, 0x50
        /*005a*/ 	.short	0x0000


	//----- nvinfo : EIATTR_MAXREG_COUNT
	.align		4
        /*005c*/ 	.byte	0x03, 0x1b
        /*005e*/ 	.short	0x00ff


	//----- nvinfo : EIATTR_MERCURY_ISA_VERSION
	.align		4
        /*0060*/ 	.byte	0x03, 0x5f
        /*0062*/ 	.short	0x0101


	//----- nvinfo : EIATTR_VRC_CTA_INIT_COUNT
	.align		4
        /*0064*/ 	.byte	0x02, 0x4a
	.zero		1
	.zero		1


	//----- nvinfo : EIATTR_EXIT_INSTR_OFFSETS
	.align		4
        /*0068*/ 	.byte	0x04, 0x1c
        /*006a*/ 	.short	(.L_135 - .L_134)


	//   ....[0]....
.L_134:
        /*006c*/ 	.word	0x00000130


	//----- nvinfo : EIATTR_CBANK_PARAM_SIZE
	.align		4
.L_135:
        /*0070*/ 	.byte	0x03, 0x19
        /*0072*/ 	.short	0x0024


	//----- nvinfo : EIATTR_PARAM_CBANK
	.align		4
        /*0074*/ 	.byte	0x04, 0x0a
        /*0076*/ 	.short	(.L_137 - .L_136)
	.align		4
.L_136:
        /*0078*/ 	.word	index@(.nv.constant0.vec_fma)
        /*007c*/ 	.short	0x0380
        /*007e*/ 	.short	0x0024


	//----- nvinfo : EIATTR_SW_WAR
	.align		4
.L_137:
        /*0080*/ 	.byte	0x04, 0x36
        /*0082*/ 	.short	(.L_139 - .L_138)
.L_138:
        /*0084*/ 	.word	0x00000008
.L_139:


//--------------------- .nv.info.vec_sub          --------------------------
	.section	.nv.info.vec_sub,"",@"SHT_CUDA_INFO"
	.sectionflags	@""
	.align	4


	//----- nvinfo : EIATTR_CUDA_API_VERSION
	.align		4
        /*0000*/ 	.byte	0x04, 0x37
        /*0002*/ 	.short	(.L_141 - .L_140)
.L_140:
        /*0004*/ 	.word	0x00000082


	//----- nvinfo : EIATTR_KPARAM_INFO
	.align		4
.L_141:
        /*0008*/ 	.byte	0x04, 0x17
        /*000a*/ 	.short	(.L_143 - .L_142)
.L_142:
        /*000c*/ 	.word	0x00000000
        /*0010*/ 	.short	0x0003
        /*0012*/ 	.short	0x0018
        /*0014*/ 	.byte	0x00, 0xf0, 0x11, 0x00


	//----- nvinfo : EIATTR_KPARAM_INFO
	.align		4
.L_143:
        /*0018*/ 	.byte	0x04, 0x17
        /*001a*/ 	.short	(.L_145 - .L_144)
.L_144:
        /*001c*/ 	.word	0x00000000
        /*0020*/ 	.short	0x0002
        /*0022*/ 	.short	0x0010
        /*0024*/ 	.byte	0x00, 0xf5, 0x21, 0x00


	//----- nvinfo : EIATTR_KPARAM_INFO
	.align		4
.L_145:
        /*0028*/ 	.byte	0x04, 0x17
        /*002a*/ 	.short	(.L_147 - .L_146)
.L_146:
        /*002c*/ 	.word	0x00000000
        /*0030*/ 	.short	0x0001
        /*0032*/ 	.short	0x0008
        /*0034*/ 	.byte	0x00, 0xf5, 0x21, 0x00


	//----- nvinfo : EIATTR_KPARAM_INFO
	.align		4
.L_147:
        /*0038*/ 	.byte	0x04, 0x17
        /*003a*/ 	.short	(.L_149 - .L_148)
.L_148:
        /*003c*/ 	.word	0x00000000
        /*0040*/ 	.short	0x0000
        /*0042*/ 	.short	0x0000
        /*0044*/ 	.byte	0x00, 0xf5, 0x21, 0x00


	//----- nvinfo : EIATTR_SPARSE_MMA_MASK
	.align		4
.L_149:
        /*0048*/ 	.byte	0x03, 0x50
        /*004a*/ 	.short	0x0000


	//----- nvinfo : EIATTR_MAXREG_COUNT
	.align		4
        /*004c*/ 	.byte	0x03, 0x1b
        /*004e*/ 	.short	0x00ff


	//----- nvinfo : EIATTR_MERCURY_ISA_VERSION
	.align		4
        /*0050*/ 	.byte	0x03, 0x5f
        /*0052*/ 	.short	0x0101


	//----- nvinfo : EIATTR_VRC_CTA_INIT_COUNT
	.align		4
        /*0054*/ 	.byte	0x02, 0x4a
	.zero		1
	.zero		1


	//----- nvinfo : EIATTR_EXIT_INSTR_OFFSETS
	.align		4
        /*0058*/ 	.byte	0x04, 0x1c
        /*005a*/ 	.short	(.L_151 - .L_150)


	//   ....[0]....
.L_150:
        /*005c*/ 	.word	0x00000100


	//----- nvinfo : EIATTR_CBANK_PARAM_SIZE
	.align		4
.L_151:
        /*0060*/ 	.byte	0x03, 0x19
        /*0062*/ 	.short	0x001c


	//----- nvinfo : EIATTR_PARAM_CBANK
	.align		4
        /*0064*/ 	.byte	0x04, 0x0a
        /*0066*/ 	.short	(.L_153 - .L_152)
	.align		4
.L_152:
        /*0068*/ 	.word	index@(.nv.constant0.vec_sub)
        /*006c*/ 	.short	0x0380
        /*006e*/ 	.short	0x001c


	//----- nvinfo : EIATTR_SW_WAR
	.align		4
.L_153:
        /*0070*/ 	.byte	0x04, 0x36
        /*0072*/ 	.short	(.L_155 - .L_154)
.L_154:
        /*0074*/ 	.word	0x00000008
.L_155:


//--------------------- .nv.info.vec_div          --------------------------
	.section	.nv.info.vec_div,"",@"SHT_CUDA_INFO"
	.sectionflags	@""
	.align	4


	//----- nvinfo : EIATTR_CUDA_API_VERSION
	.align		4
        /*0000*/ 	.byte	0x04, 0x37
        /*0002*/ 	.short	(.L_157 - .L_156)
.L_156:
        /*0004*/ 	.word	0x00000082


	//----- nvinfo : EIATTR_KPARAM_INFO
	.align		4
.L_157:
        /*0008*/ 	.byte	0x04, 0x17
        /*000a*/ 	.short	(.L_159 - .L_158)
.L_158:
        /*000c*/ 	.word	0x00000000
        /*0010*/ 	.short	0x0003
        /*0012*/ 	.short	0x0018
        /*0014*/ 	.byte	0x00, 0xf0, 0x11, 0x00


	//----- nvinfo : EIATTR_KPARAM_INFO
	.align		4
.L_159:
        /*0018*/ 	.byte	0x04, 0x17
        /*001a*/ 	.short	(.L_161 - .L_160)
.L_160:
        /*001c*/ 	.word	0x00000000
        /*0020*/ 	.short	0x0002
        /*0022*/ 	.short	0x0010
        /*0024*/ 	.byte	0x00, 0xf5, 0x21, 0x00


	//----- nvinfo : EIATTR_KPARAM_INFO
	.align		4
.L_161:
        /*0028*/ 	.byte	0x04, 0x17
        /*002a*/ 	.short	(.L_163 - .L_162)
.L_162:
        /*002c*/ 	.word	0x00000000
        /*0030*/ 	.short	0x0001
        /*0032*/ 	.short	0x0008
        /*0034*/ 	.byte	0x00, 0xf5, 0x21, 0x00


	//----- nvinfo : EIATTR_KPARAM_INFO
	.align		4
.L_163:
        /*0038*/ 	.byte	0x04, 0x17
        /*003a*/ 	.short	(.L_165 - .L_164)
.L_164:
        /*003c*/ 	.word	0x00000000
        /*0040*/ 	.short	0x0000
        /*0042*/ 	.short	0x0000
        /*0044*/ 	.byte	0x00, 0xf5, 0x21, 0x00


	//----- nvinfo : EIATTR_SPARSE_MMA_MASK
	.align		4
.L_165:
        /*0048*/ 	.byte	0x03, 0x50
        /*004a*/ 	.short	0x0000


	//----- nvinfo : EIATTR_MAXREG_COUNT
	.align		4
        /*004c*/ 	.byte	0x03, 0x1b
        /*004e*/ 	.short	0x00ff


	//----- nvinfo : EIATTR_MERCURY_ISA_VERSION
	.align		4
        /*0050*/ 	.byte	0x03, 0x5f
        /*0052*/ 	.short	0x0101


	//----- nvinfo : EIATTR_VRC_CTA_INIT_COUNT
	.align		4
        /*0054*/ 	.byte	0x02, 0x4a
	.zero		1
	.zero		1


	//----- nvinfo : EIATTR_EXIT_INSTR_OFFSETS
	.align		4
        /*0058*/ 	.byte	0x04, 0x1c
        /*005a*/ 	.short	(.L_167 - .L_166)


	//   ....[0]....
.L_166:
        /*005c*/ 	.word	0x000001c0


	//----- nvinfo : EIATTR_CRS_STACK_SIZE
	.align		4
.L_167:
        /*0060*/ 	.byte	0x04, 0x1e
        /*0062*/ 	.short	(.L_169 - .L_168)
.L_168:
        /*0064*/ 	.word	0x00000000


	//----- nvinfo : EIATTR_CBANK_PARAM_SIZE
	.align		4
.L_169:
        /*0068*/ 	.byte	0x03, 0x19
        /*006a*/ 	.short	0x001c


	//----- nvinfo : EIATTR_PARAM_CBANK
	.align		4
        /*006c*/ 	.byte	0x04, 0x0a
        /*006e*/ 	.short	(.L_171 - .L_170)
	.align		4
.L_170:
        /*0070*/ 	.word	index@(.nv.constant0.vec_div)
        /*0074*/ 	.short	0x0380
        /*0076*/ 	.short	0x001c


	//----- nvinfo : EIATTR_SW_WAR
	.align		4
.L_171:
        /*0078*/ 	.byte	0x04, 0x36
        /*007a*/ 	.short	(.L_173 - .L_172)
.L_172:
        /*007c*/ 	.word	0x00000008
.L_173:


//--------------------- .nv.info.vec_mult         --------------------------
	.section	.nv.info.vec_mult,"",@"SHT_CUDA_INFO"
	.sectionflags	@""
	.align	4


	//----- nvinfo : EIATTR_CUDA_API_VERSION
	.align		4
        /*0000*/ 	.byte	0x04, 0x37
        /*0002*/ 	.short	(.L_175 - .L_174)
.L_174:
        /*0004*/ 	.word	0x00000082


	//----- nvinfo : EIATTR_KPARAM_INFO
	.align		4
.L_175:
        /*0008*/ 	.byte	0x04, 0x17
        /*000a*/ 	.short	(.L_177 - .L_176)
.L_176:
        /*000c*/ 	.word	0x00000000
        /*0010*/ 	.short	0x0003
        /*0012*/ 	.short	0x0018
        /*0014*/ 	.byte	0x00, 0xf0, 0x11, 0x00


	//----- nvinfo : EIATTR_KPARAM_INFO
	.align		4
.L_177:
        /*0018*/ 	.byte	0x04, 0x17
        /*001a*/ 	.short	(.L_179 - .L_178)
.L_178:
        /*001c*/ 	.word	0x00000000
        /*0020*/ 	.short	0x0002
        /*0022*/ 	.short	0x0010
        /*0024*/ 	.byte	0x00, 0xf5, 0x21, 0x00


	//----- nvinfo : EIATTR_KPARAM_INFO
	.align		4
.L_179:
        /*0028*/ 	.byte	0x04, 0x17
        /*002a*/ 	.short	(.L_181 - .L_180)
.L_180:
        /*002c*/ 	.word	0x00000000
        /*0030*/ 	.short	0x0001
        /*0032*/ 	.short	0x0008
        /*0034*/ 	.byte	0x00, 0xf5, 0x21, 0x00


	//----- nvinfo : EIATTR_KPARAM_INFO
	.align		4
.L_181:
        /*0038*/ 	.byte	0x04, 0x17
        /*003a*/ 	.short	(.L_183 - .L_182)
.L_182:
        /*003c*/ 	.word	0x00000000
        /*0040*/ 	.short	0x0000
        /*0042*/ 	.short	0x0000
        /*0044*/ 	.byte	0x00, 0xf5, 0x21, 0x00


	//----- nvinfo : EIATTR_SPARSE_MMA_MASK
	.align		4
.L_183:
        /*0048*/ 	.byte	0x03, 0x50
        /*004a*/ 	.short	0x0000


	//----- nvinfo : EIATTR_MAXREG_COUNT
	.align		4
        /*004c*/ 	.byte	0x03, 0x1b
        /*004e*/ 	.short	0x00ff


	//----- nvinfo : EIATTR_MERCURY_ISA_VERSION
	.align		4
        /*0050*/ 	.byte	0x03, 0x5f
        /*0052*/ 	.short	0x0101


	//----- nvinfo : EIATTR_VRC_CTA_INIT_COUNT
	.align		4
        /*0054*/ 	.byte	0x02, 0x4a
	.zero		1
	.zero		1


	//----- nvinfo : EIATTR_EXIT_INSTR_OFFSETS
	.align		4
        /*0058*/ 	.byte	0x04, 0x1c
        /*005a*/ 	.short	(.L_185 - .L_184)


	//   ....[0]....
.L_184:
        /*005c*/ 	.word	0x00000100


	//----- nvinfo : EIATTR_CBANK_PARAM_SIZE
	.align		4
.L_185:
        /*0060*/ 	.byte	0x03, 0x19
        /*0062*/ 	.short	0x001c


	//----- nvinfo : EIATTR_PARAM_CBANK
	.align		4
        /*0064*/ 	.byte	0x04, 0x0a
        /*0066*/ 	.short	(.L_187 - .L_186)
	.align		4
.L_186:
        /*0068*/ 	.word	index@(.nv.constant0.vec_mult)
        /*006c*/ 	.short	0x0380
        /*006e*/ 	.short	0x001c


	//----- nvinfo : EIATTR_SW_WAR
	.align		4
.L_187:
        /*0070*/ 	.byte	0x04, 0x36
        /*0072*/ 	.short	(.L_189 - .L_188)
.L_188:
        /*0074*/ 	.word	0x00000008
.L_189:


//--------------------- .nv.info.vec_add          --------------------------
	.section	.nv.info.vec_add,"",@"SHT_CUDA_INFO"
	.sectionflags	@""
	.align	4


	//----- nvinfo : EIATTR_CUDA_API_VERSION
	.align		4
        /*0000*/ 	.byte	0x04, 0x37
        /*0002*/ 	.short	(.L_191 - .L_190)
.L_190:
        /*0004*/ 	.word	0x00000082


	//----- nvinfo : EIATTR_KPARAM_INFO
	.align		4
.L_191:
        /*0008*/ 	.byte	0x04, 0x17
        /*000a*/ 	.short	(.L_193 - .L_192)
.L_192:
        /*000c*/ 	.word	0x00000000
        /*0010*/ 	.short	0x0003
        /*0012*/ 	.short	0x0018
        /*0014*/ 	.byte	0x00, 0xf0, 0x11, 0x00


	//----- nvinfo : EIATTR_KPARAM_INFO
	.align		4
.L_193:
        /*0018*/ 	.byte	0x04, 0x17
        /*001a*/ 	.short	(.L_195 - .L_194)
.L_194:
        /*001c*/ 	.word	0x00000000
        /*0020*/ 	.short	0x0002
        /*0022*/ 	.short	0x0010
        /*0024*/ 	.byte	0x00, 0xf5, 0x21, 0x00


	//----- nvinfo : EIATTR_KPARAM_INFO
	.align		4
.L_195:
        /*0028*/ 	.byte	0x04, 0x17
        /*002a*/ 	.short	(.L_197 - .L_196)
.L_196:
        /*002c*/ 	.word	0x00000000
        /*0030*/ 	.short	0x0001
        /*0032*/ 	.short	0x0008
        /*0034*/ 	.byte	0x00, 0xf5, 0x21, 0x00


	//----- nvinfo : EIATTR_KPARAM_INFO
	.align		4
.L_197:
        /*0038*/ 	.byte	0x04, 0x17
        /*003a*/ 	.short	(.L_199 - .L_198)
.L_198:
        /*003c*/ 	.word	0x00000000
        /*0040*/ 	.short	0x0000
        /*0042*/ 	.short	0x0000
        /*0044*/ 	.byte	0x00, 0xf5, 0x21, 0x00


	//----- nvinfo : EIATTR_SPARSE_MMA_MASK
	.align		4
.L_199:
        /*0048*/ 	.byte	0x03, 0x50
        /*004a*/ 	.short	0x0000


	//----- nvinfo : EIATTR_MAXREG_COUNT
	.align		4
        /*004c*/ 	.byte	0x03, 0x1b
        /*004e*/ 	.short	0x00ff


	//----- nvinfo : EIATTR_MERCURY_ISA_VERSION
	.align		4
        /*0050*/ 	.byte	0x03, 0x5f
        /*0052*/ 	.short	0x0101


	//----- nvinfo : EIATTR_VRC_CTA_INIT_COUNT
	.align		4
        /*0054*/ 	.byte	0x02, 0x4a
	.zero		1
	.zero		1


	//----- nvinfo : EIATTR_EXIT_INSTR_OFFSETS
	.align		4
        /*0058*/ 	.byte	0x04, 0x1c
        /*005a*/ 	.short	(.L_201 - .L_200)


	//   ....[0]....
.L_200:
        /*005c*/ 	.word	0x00000100


	//----- nvinfo : EIATTR_CBANK_PARAM_SIZE
	.align		4
.L_201:
        /*0060*/ 	.byte	0x03, 0x19
        /*0062*/ 	.short	0x001c


	//----- nvinfo : EIATTR_PARAM_CBANK
	.align		4
        /*0064*/ 	.byte	0x04, 0x0a
        /*0066*/ 	.short	(.L_203 - .L_202)
	.align		4
.L_202:
        /*0068*/ 	.word	index@(.nv.constant0.vec_add)
        /*006c*/ 	.short	0x0380
        /*006e*/ 	.short	0x001c


	//----- nvinfo : EIATTR_SW_WAR
	.align		4
.L_203:
        /*0070*/ 	.byte	0x04, 0x36
        /*0072*/ 	.short	(.L_205 - .L_204)
.L_204:
        /*0074*/ 	.word	0x00000008
.L_205:


//--------------------- .nv.callgraph             --------------------------
	.section	.nv.callgraph,"",@"SHT_CUDA_CALLGRAPH"
	.align	4
	.sectionentsize	8
	.align		4
        /*0000*/ 	.word	0x00000000
	.align		4
        /*0004*/ 	.word	0xffffffff
	.align		4
        /*0008*/ 	.word	0x00000000
	.align		4
        /*000c*/ 	.word	0xfffffffe
	.align		4
        /*0010*/ 	.word	0x00000000
	.align		4
        /*0014*/ 	.word	0xfffffffd
	.align		4
        /*0018*/ 	.word	0x00000000
	.align		4
        /*001c*/ 	.word	0xfffffffc


//--------------------- .text.int_bubble_filter   --------------------------
	.section	.text.int_bubble_filter,"ax",@progbits
	.align	128
        .global         int_bubble_filter
        .type           int_bubble_filter,@function
        .size           int_bubble_filter,(.L_x_63 - int_bubble_filter)
        .other          int_bubble_filter,@"STO_CUDA_ENTRY STV_DEFAULT"
int_bubble_filter:
.text.int_bubble_filter:
[----:B------:R-:W-:Y:S01]  /*0000*/  LDC R1, c[0x0][0x37c] ;  /* 0x0000df00ff017b82 */ /* 0x000fe20000000800 */
[----:B------:R-:W0:Y:S07]  /*0010*/  S2R R0, SR_CTAID.X ;  /* 0x0000000000007919 */ /* 0x000e2e0000002500 */
[----:B------:R-:W1:Y:S01]  /*0020*/  LDC R11, c[0x0][0x398] ;  /* 0x0000e600ff0b7b82 */ /* 0x000e620000000800 */
[----:B------:R-:W0:Y:S01]  /*0030*/  LDCU UR4, c[0x0][0x360] ;  /* 0x00006c00ff0477ac */ /* 0x000e220008000800 */
[----:B------:R-:W0:Y:S01]  /*0040*/  S2R R3, SR_TID.X ;  /* 0x0000000000037919 */ /* 0x000e220000002100 */
[----:B-1----:R-:W-:Y:S01]  /*0050*/  LEA.HI R2, R11, R11, RZ, 0x1 ;  /* 0x0000000b0b027211 */ /* 0x002fe200078f08ff */
[----:B0-----:R-:W-:-:S03]  /*0060*/  IMAD R0, R0, UR4, R3 ;  /* 0x0000000400007c24 */ /* 0x001fc6000f8e0203 */
[----:B------:R-:W-:-:S04]  /*0070*/  SHF.R.S32.HI R3, RZ, 0x1, R2 ;  /* 0x00000001ff037819 */ /* 0x000fc80000011402 */
[----:B------:R-:W-:-:S13]  /*0080*/  ISETP.GT.AND P0, PT, R0, R3, PT ;  /* 0x000000030000720c */ /* 0x000fda0003f04270 */
[----:B------:R-:W-:Y:S05]  /*0090*/  @P0 EXIT ;  /* 0x000000000000094d */ /* 0x000fea0003800000 */
[----:B------:R-:W0:Y:S01]  /*00a0*/  LDC.64 R4, c[0x0][0x388] ;  /* 0x0000e200ff047b82 */ /* 0x000e220000000a00 */
[----:B------:R-:W1:Y:S01]  /*00b0*/  LDCU.64 UR4, c[0x0][0x358] ;  /* 0x00006b00ff0477ac */ /* 0x000e620008000a00 */
[----:B------:R-:W-:-:S06]  /*00c0*/  IMAD.SHL.U32 R0, R0, 0x2, RZ ;  /* 0x0000000200007824 */ /* 0x000fcc00078e00ff */
[----:B------:R-:W2:Y:S01]  /*00d0*/  LDC.64 R2, c[0x0][0x390] ;  /* 0x0000e400ff027b82 */ /* 0x000ea20000000a00 */
[----:B0-----:R-:W-:-:S05]  /*00e0*/  IMAD.WIDE R4, R0, 0x4, R4 ;  /* 0x0000000400047825 */ /* 0x001fca00078e0204 */
[----:B-1----:R-:W3:Y:S01]  /*00f0*/  LDG.E R7, desc[UR4][R4.64] ;  /* 0x0000000404077981 */ /* 0x002ee2000c1e1900 */
[----:B--2---:R-:W-:Y:S01]  /*0100*/  IMAD.WIDE R2, R0, 0x4, R2 ;  /* 0x0000000400027825 */ /* 0x004fe200078e0202 */
[----:B------:R-:W-:-:S04]  /*0110*/  ISETP.GE.AND P0, PT, R11, 0x1, PT ;  /* 0x000000010b00780c */ /* 0x000fc80003f06270 */
[----:B---3--:R0:W-:Y:S04]  /*0120*/  STG.E desc[UR4][R2.64], R7 ;  /* 0x0000000702007986 */ /* 0x0081e8000c101904 */
[----:B------:R-:W2:Y:S04]  /*0130*/  LDG.E R9, desc[UR4][R4.64+0x4] ;  /* 0x0000040404097981 */ /* 0x000ea8000c1e1900 */
[----:B--2---:R0:W-:Y:S01]  /*0140*/  STG.E desc[UR4][R2.64+0x4], R9 ;  /* 0x0000040902007986 */ /* 0x0041e2000c101904 */
[----:B------:R-:W-:Y:S05]  /*0150*/  @!P0 EXIT ;  /* 0x000000000000894d */ /* 0x000fea0003800000 */
[----:B------:R-:W-:-:S05]  /*0160*/  IMAD.SHL.U32 R4, R11, 0x2, RZ ;  /* 0x000000020b047824 */ /* 0x000fca00078e00ff */
[C---:B------:R-:W-:Y:S02]  /*0170*/  ISETP.GE.AND P0, PT, R4.reuse, 0x4, PT ;  /* 0x000000040400780c */ /* 0x040fe40003f06270 */
[----:B------:R-:W-:Y:S01]  /*0180*/  VIMNMX R8, PT, PT, R4, 0x1, !PT ;  /* 0x0000000104087848 */ /* 0x000fe20007fe0100 */
[----:B------:R-:W-:-:S03]  /*0190*/  VIADD R4, R0, 0x1 ;  /* 0x0000000100047836 */ /* 0x000fc60000000000 */
[----:B------:R-:W-:-:S07]  /*01a0*/  LOP3.LUT R5, R8, 0x3, RZ, 0xc0, !PT ;  /* 0x0000000308057812 */ /* 0x000fce00078ec0ff */
[----:B------:R-:W-:Y:S05]  /*01b0*/  @!P0 BRA `(.L_x_0) ;  /* 0x0000000400c08947 */ /* 0x000fea0003800000 */
[----:B0-----:R-:W0:Y:S01]  /*01c0*/  LDC.64 R6, c[0x0][0x380] ;  /* 0x0000e000ff067b82 */ /* 0x001e220000000a00 */
[----:B------:R-:W-:Y:S01]  /*01d0*/  LOP3.LUT R8, R8, 0x7ffffffc, RZ, 0xc0, !PT ;  /* 0x7ffffffc08087812 */ /* 0x000fe200078ec0ff */
[----:B------:R-:W-:Y:S01]  /*01e0*/  VIADD R10, R0, 0x2 ;  /* 0x00000002000a7836 */ /* 0x000fe20000000000 */
[----:B------:R-:W-:Y:S01]  /*01f0*/  ISETP.GE.AND P2, PT, R4, R11, PT ;  /* 0x0000000b0400720c */ /* 0x000fe20003f46270 */
[----:B------:R-:W1:Y:S02]  /*0200*/  LDCU UR6, c[0x0][0x398] ;  /* 0x00007300ff0677ac */ /* 0x000e640008000800 */
[----:B------:R-:W-:Y:S02]  /*0210*/  IMAD.MOV R8, RZ, RZ, -R8 ;  /* 0x000000ffff087224 */ /* 0x000fe400078e0a08 */
[----:B01----:R-:W-:-:S08]  /*0220*/  IMAD.WIDE R6, R0, 0x4, R6 ;  /* 0x0000000400067825 */ /* 0x003fd000078e0206 */
.L_x_21:
[----:B------:R-:W-:Y:S01]  /*0230*/  VIADD R8, R8, 0x4 ;  /* 0x0000000408087836 */ /* 0x000fe20000000000 */
[----:B------:R-:W-:Y:S04]  /*0240*/  BSSY.RECONVERGENT B0, `(.L_x_1) ;  /* 0x0000017000007945 */ /* 0x000fe80003800200 */
[----:B------:R-:W-:Y:S01]  /*0250*/  ISETP.NE.AND P0, PT, R8, RZ, PT ;  /* 0x000000ff0800720c */ /* 0x000fe20003f05270 */
[----:B01234-:R-:W-:-:S12]  /*0260*/  @P2 BRA `(.L_x_2) ;  /* 0x0000000000502947 */ /* 0x01ffd80003800000 */
[----:B------:R-:W2:Y:S01]  /*0270*/  LDG.E R9, desc[UR4][R6.64] ;  /* 0x0000000406097981 */ /* 0x000ea2000c1e1900 */
[----:B------:R-:W-:Y:S01]  /*0280*/  BSSY.RELIABLE B1, `(.L_x_3) ;  /* 0x000000f000017945 */ /* 0x000fe20003800100 */
[----:B--2---:R-:W-:-:S13]  /*0290*/  ISETP.NE.AND P1, PT, R9, RZ, PT ;  /* 0x000000ff0900720c */ /* 0x004fda0003f25270 */
[----:B------:R-:W-:Y:S05]  /*02a0*/  @P1 BRA `(.L_x_4) ;  /* 0x0000000000301947 */ /* 0x000fea0003800000 */
[----:B------:R-:W2:Y:S02]  /*02b0*/  LDG.E R9, desc[UR4][R6.64+0x4] ;  /* 0x0000040406097981 */ /* 0x000ea4000c1e1900 */
[----:B--2---:R-:W-:-:S13]  /*02c0*/  ISETP.NE.AND P1, PT, R9, RZ, PT ;  /* 0x000000ff0900720c */ /* 0x004fda0003f25270 */
[----:B------:R-:W-:Y:S05]  /*02d0*/  @P1 BREAK.RELIABLE B1 ;  /* 0x0000000000011942 */ /* 0x000fea0003800100 */
[----:B------:R-:W-:Y:S05]  /*02e0*/  @!P1 BRA `(.L_x_5) ;  /* 0x00000000001c9947 */ /* 0x000fea0003800000 */
[----:B------:R-:W-:Y:S01]  /*02f0*/  IMAD.MOV.U32 R11, RZ, RZ, 0x1 ;  /* 0x00000001ff0b7424 */ /* 0x000fe200078e00ff */
[----:B------:R2:W-:Y:S04]  /*0300*/  STG.E desc[UR4][R6.64+0x4], RZ ;  /* 0x000004ff06007986 */ /* 0x0005e8000c101904 */
[----:B------:R2:W-:Y:S04]  /*0310*/  STG.E desc[UR4][R6.64], R11 ;  /* 0x0000000b06007986 */ /* 0x0005e8000c101904 */
[----:B------:R-:W3:Y:S04]  /*0320*/  LDG.E R9, desc[UR4][R2.64+0x4] ;  /* 0x0000040402097981 */ /* 0x000ee8000c1e1900 */
[----:B------:R2:W-:Y:S04]  /*0330*/  STG.E desc[UR4][R2.64+0x4], RZ ;  /* 0x000004ff02007986 */ /* 0x0005e8000c101904 */
[----:B---3--:R2:W-:Y:S01]  /*0340*/  STG.E desc[UR4][R2.64], R9 ;  /* 0x0000000902007986 */ /* 0x0085e2000c101904 */
[----:B------:R-:W-:Y:S05]  /*0350*/  BRA `(.L_x_2) ;  /* 0x0000000000147947 */ /* 0x000fea0003800000 */
.L_x_5:
[----:B------:R0:W-:Y:S02]  /*0360*/  STG.E desc[UR4][R2.64], RZ ;  /* 0x000000ff02007986 */ /* 0x0001e4000c101904 */
.L_x_4:
[----:B------:R-:W-:Y:S05]  /*0370*/  BSYNC.RELIABLE B1 ;  /* 0x0000000000017941 */ /* 0x000fea0003800100 */
.L_x_3:
[----:B------:R-:W2:Y:S02]  /*0380*/  LDG.E R9, desc[UR4][R6.64+0x4] ;  /* 0x0000040406097981 */ /* 0x000ea4000c1e1900 */
[----:B--2---:R-:W-:-:S13]  /*0390*/  ISETP.NE.AND P1, PT, R9, RZ, PT ;  /* 0x000000ff0900720c */ /* 0x004fda0003f25270 */
[----:B------:R1:W-:Y:S02]  /*03a0*/  @!P1 STG.E desc[UR4][R2.64+0x4], RZ ;  /* 0x000004ff02009986 */ /* 0x0003e4000c101904 */
.L_x_2:
[----:B------:R-:W-:Y:S05]  /*03b0*/  BSYNC.RECONVERGENT B0 ;  /* 0x0000000000007941 */ /* 0x000fea0003800200 */
.L_x_1:
[----:B------:R-:W-:Y:S05]  /*03c0*/  WARPSYNC.ALL ;  /* 0x0000000000007948 */ /* 0x000fea0003800000 */
[----:B------:R-:W-:Y:S01]  /*03d0*/  BAR.SYNC.DEFER_BLOCKING 0x0 ;  /* 0x0000000000007b1d */ /* 0x000fe20000010000 */
[----:B------:R-:W-:-:S05]  /*03e0*/  ISETP.GE.AND P1, PT, R10, UR6, PT ;  /* 0x000000060a007c0c */ /* 0x000fca000bf26270 */
[----:B------:R-:W-:Y:S08]  /*03f0*/  BSSY.RECONVERGENT B0, `(.L_x_6) ;  /* 0x0000016000007945 */ /* 0x000ff00003800200 */
[----:B------:R-:W-:Y:S05]  /*0400*/  @P1 BRA `(.L_x_7) ;  /* 0x0000000000501947 */ /* 0x000fea0003800000 */
[----:B--2---:R-:W2:Y:S01]  /*0410*/  LDG.E R9, desc[UR4][R6.64+0x4] ;  /* 0x0000040406097981 */ /* 0x004ea2000c1e1900 */
        /* <DEDUP_REMOVED lines=10> */
[----:B------:R-:W2:Y:S04]  /*04c0*/  LDG.E R9, desc[UR4][R2.64+0x8] ;  /* 0x0000080402097981 */ /* 0x000ea8000c1e1900 */
[----:B------:R4:W-:Y:S04]  /*04d0*/  STG.E desc[UR4][R2.64+0x8], RZ ;  /* 0x000008ff02007986 */ /* 0x0009e8000c101904 */
[----:B--2---:R4:W-:Y:S01]  /*04e0*/  STG.E desc[UR4][R2.64+0x4], R9 ;  /* 0x0000040902007986 */ /* 0x0049e2000c101904 */
[----:B------:R-:W-:Y:S05]  /*04f0*/  BRA `(.L_x_7) ;  /* 0x0000000000147947 */ /* 0x000fea0003800000 */
.L_x_10:
[----:B------:R2:W-:Y:S02]  /*0500*/  STG.E desc[UR4][R2.64+0x4], RZ ;  /* 0x000004ff02007986 */ /* 0x0005e4000c101904 */
.L_x_9:
[----:B------:R-:W-:Y:S05]  /*0510*/  BSYNC.RELIABLE B1 ;  /* 0x0000000000017941 */ /* 0x000fea0003800100 */
.L_x_8:
[----:B------:R-:W3:Y:S02]  /*0520*/  LDG.E R9, desc[UR4][R6.64+0x8] ;  /* 0x0000080406097981 */ /* 0x000ee4000c1e1900 */
[----:B---3--:R-:W-:-:S13]  /*0530*/  ISETP.NE.AND P2, PT, R9, RZ, PT ;  /* 0x000000ff0900720c */ /* 0x008fda0003f45270 */
[----:B------:R3:W-:Y:S02]  /*0540*/  @!P2 STG.E desc[UR4][R2.64+0x8], RZ ;  /* 0x000008ff0200a986 */ /* 0x0007e4000c101904 */
.L_x_7:
[----:B------:R-:W-:Y:S05]  /*0550*/  BSYNC.RECONVERGENT B0 ;  /* 0x0000000000007941 */ /* 0x000fea0003800200 */
.L_x_6:
[----:B------:R-:W-:Y:S05]  /*0560*/  WARPSYNC.ALL ;  /* 0x0000000000007948 */ /* 0x000fea0003800000 */
[----:B------:R-:W-:Y:S01]  /*0570*/  BAR.SYNC.DEFER_BLOCKING 0x0 ;  /* 0x0000000000007b1d */ /* 0x000fe20000010000 */
[----:B------:R-:W-:-:S05]  /*0580*/  ISETP.GE.AND P2, PT, R4, UR6, PT ;  /* 0x0000000604007c0c */ /* 0x000fca000bf46270 */
[----:B------:R-:W-:Y:S08]  /*0590*/  BSSY.RECONVERGENT B0, `(.L_x_11) ;  /* 0x0000016000007945 */ /* 0x000ff00003800200 */
[----:B------:R-:W-:Y:S05]  /*05a0*/  @P2 BRA `(.L_x_12) ;  /* 0x0000000000502947 */ /* 0x000fea0003800000 */
[----:B--2-4-:R-:W2:Y:S01]  /*05b0*/  LDG.E R9, desc[UR4][R6.64] ;  /* 0x0000000406097981 */ /* 0x014ea2000c1e1900 */
        /* <DEDUP_REMOVED lines=10> */
[----:B------:R-:W4:Y:S04]  /*0660*/  LDG.E R9, desc[UR4][R2.64+0x4] ;  /* 0x0000040402097981 */ /* 0x000f28000c1e1900 */
[----:B------:R2:W-:Y:S04]  /*0670*/  STG.E desc[UR4][R2.64+0x4], RZ ;  /* 0x000004ff02007986 */ /* 0x0005e8000c101904 */
[----:B----4-:R2:W-:Y:S01]  /*0680*/  STG.E desc[UR4][R2.64], R9 ;  /* 0x0000000902007986 */ /* 0x0105e2000c101904 */
[----:B------:R-:W-:Y:S05]  /*0690*/  BRA `(.L_x_12) ;  /* 0x0000000000147947 */ /* 0x000fea0003800000 */
.L_x_15:
[----:B------:R2:W-:Y:S02]  /*06a0*/  STG.E desc[UR4][R2.64], RZ ;  /* 0x000000ff02007986 */ /* 0x0005e4000c101904 */
.L_x_14:
[----:B------:R-:W-:Y:S05]  /*06b0*/  BSYNC.RELIABLE B1 ;  /* 0x0000000000017941 */ /* 0x000fea0003800100 */
.L_x_13:
[----:B------:R-:W4:Y:S02]  /*06c0*/  LDG.E R9, desc[UR4][R6.64+0x4] ;  /* 0x0000040406097981 */ /* 0x000f24000c1e1900 */
[----:B----4-:R-:W-:-:S13]  /*06d0*/  ISETP.NE.AND P3, PT, R9, RZ, PT ;  /* 0x000000ff0900720c */ /* 0x010fda0003f65270 */
[----:B------:R4:W-:Y:S02]  /*06e0*/  @!P3 STG.E desc[UR4][R2.64+0x4], RZ ;  /* 0x000004ff0200b986 */ /* 0x0009e4000c101904 */
.L_x_12:
[----:B------:R-:W-:Y:S05]  /*06f0*/  BSYNC.RECONVERGENT B0 ;  /* 0x0000000000007941 */ /* 0x000fea0003800200 */
.L_x_11:
[----:B------:R-:W-:Y:S05]  /*0700*/  WARPSYNC.ALL ;  /* 0x0000000000007948 */ /* 0x000fea0003800000 */
[----:B------:R-:W-:Y:S06]  /*0710*/  BAR.SYNC.DEFER_BLOCKING 0x0 ;  /* 0x0000000000007b1d */ /* 0x000fec0000010000 */
[----:B------:R-:W-:Y:S04]  /*0720*/  BSSY.RECONVERGENT B0, `(.L_x_16) ;  /* 0x0000016000007945 */ /* 0x000fe80003800200 */
        /* <DEDUP_REMOVED lines=16> */
.L_x_20:
[----:B------:R2:W-:Y:S02]  /*0830*/  STG.E desc[UR4][R2.64+0x4], RZ ;  /* 0x000004ff02007986 */ /* 0x0005e4000c101904 */
.L_x_19:
[----:B------:R-:W-:Y:S05]  /*0840*/  BSYNC.RELIABLE B1 ;  /* 0x0000000000017941 */ /* 0x000fea0003800100 */
.L_x_18:
[----:B------:R-:W4:Y:S02]  /*0850*/  LDG.E R9, desc[UR4][R6.64+0x8] ;  /* 0x0000080406097981 */ /* 0x000f24000c1e1900 */
[----:B----4-:R-:W-:-:S13]  /*0860*/  ISETP.NE.AND P1, PT, R9, RZ, PT ;  /* 0x000000ff0900720c */ /* 0x010fda0003f25270 */
[----:B------:R4:W-:Y:S02]  /*0870*/  @!P1 STG.E desc[UR4][R2.64+0x8], RZ ;  /* 0x000008ff02009986 */ /* 0x0009e4000c101904 */
.L_x_17:
[----:B------:R-:W-:Y:S05]  /*0880*/  BSYNC.RECONVERGENT B0 ;  /* 0x0000000000007941 */ /* 0x000fea0003800200 */
.L_x_16:
[----:B------:R-:W-:Y:S05]  /*0890*/  WARPSYNC.ALL ;  /* 0x0000000000007948 */ /* 0x000fea0003800000 */
[----:B------:R-:W-:Y:S06]  /*08a0*/  BAR.SYNC.DEFER_BLOCKING 0x0 ;  /* 0x0000000000007b1d */ /* 0x000fec0000010000 */
[----:B------:R-:W-:Y:S05]  /*08b0*/  @P0 BRA `(.L_x_21) ;  /* 0xfffffff8005c0947 */ /* 0x000fea000383ffff */
.L_x_0:
[----:B------:R-:W-:-:S13]  /*08c0*/  ISETP.NE.AND P0, PT, R5, RZ, PT ;  /* 0x000000ff0500720c */ /* 0x000fda0003f05270 */
[----:B------:R-:W-:Y:S05]  /*08d0*/  @!P0 EXIT ;  /* 0x000000000000894d */ /* 0x000fea0003800000 */
[----:B0-2-4-:R-:W0:Y:S01]  /*08e0*/  LDC.64 R6, c[0x0][0x380] ;  /* 0x0000e000ff067b82 */ /* 0x015e220000000a00 */
[----:B------:R-:W-:Y:S01]  /*08f0*/  IMAD.MOV R5, RZ, RZ, -R5 ;  /* 0x000000ffff057224 */ /* 0x000fe200078e0a05 */
[----:B------:R-:W2:Y:S01]  /*0900*/  LDCU UR6, c[0x0][0x398] ;  /* 0x00007300ff0677ac */ /* 0x000ea20008000800 */
[----:B------:R-:W-:-:S07]  /*0910*/  IMAD.MOV.U32 R13, RZ, RZ, 0x1 ;  /* 0x00000001ff0d7424 */ /* 0x000fce00078e00ff */
.L_x_27:
[----:B------:R-:W-:Y:S01]  /*0920*/  LOP3.LUT R13, R13, 0x1, RZ, 0x3c, !PT ;  /* 0x000000010d0d7812 */ /* 0x000fe200078e3cff */
[----:B------:R-:W-:Y:S01]  /*0930*/  VIADD R5, R5, 0x1 ;  /* 0x0000000105057836 */ /* 0x000fe20000000000 */
[----:B------:R-:W-:Y:S03]  /*0940*/  BSSY.RECONVERGENT B0, `(.L_x_22) ;  /* 0x000001c000007945 */ /* 0x000fe60003800200 */
[----:B--2---:R-:W-:Y:S01]  /*0950*/  IMAD.IADD R8, R4, 0x1, R13 ;  /* 0x0000000104087824 */ /* 0x004fe200078e020d */
[----:B------:R-:W-:-:S04]  /*0960*/  ISETP.NE.AND P0, PT, R5, RZ, PT ;  /* 0x000000ff0500720c */ /* 0x000fc80003f05270 */
[----:B--2---:R-:W-:-:S13]  /*0970*/  ISETP.GE.AND P1, PT, R8, UR6, PT ;  /* 0x0000000608007c0c */ /* 0x004fda000bf26270 */
[----:B0---4-:R-:W-:Y:S05]  /*0980*/  @P1 BRA `(.L_x_23) ;  /* 0x00000000005c1947 */ /* 0x011fea0003800000 */
[----:B------:R-:W-:-:S04]  /*0990*/  IMAD.IADD R9, R0, 0x1, R13 ;  /* 0x0000000100097824 */ /* 0x000fc800078e020d */
[----:B0-----:R-:W-:-:S05]  /*09a0*/  IMAD.WIDE R8, R9, 0x4, R6 ;  /* 0x0000000409087825 */ /* 0x001fca00078e0206 */
[----:B------:R-:W2:Y:S01]  /*09b0*/  LDG.E R10, desc[UR4][R8.64] ;  /* 0x00000004080a7981 */ /* 0x000ea2000c1e1900 */
[----:B------:R-:W-:Y:S01]  /*09c0*/  BSSY.RELIABLE B1, `(.L_x_24) ;  /* 0x0000010000017945 */ /* 0x000fe20003800100 */
[----:B--2---:R-:W-:Y:S01]  /*09d0*/  ISETP.NE.AND P1, PT, R10, RZ, PT ;  /* 0x000000ff0a00720c */ /* 0x004fe20003f25270 */
[----:B------:R-:W-:-:S12]  /*09e0*/  IMAD.WIDE R10, R13, 0x4, R2 ;  /* 0x000000040d0a7825 */ /* 0x000fd800078e0202 */
        /* <DEDUP_REMOVED lines=12> */
.L_x_26:
[----:B------:R0:W-:Y:S02]  /*0ab0*/  STG.E desc[UR4][R10.64], RZ ;  /* 0x000000ff0a007986 */ /* 0x0001e4000c101904 */
.L_x_25:
[----:B------:R-:W-:Y:S05]  /*0ac0*/  BSYNC.RELIABLE B1 ;  /* 0x0000000000017941 */ /* 0x000fea0003800100 */
.L_x_24:
[----:B------:R-:W2:Y:S02]  /*0ad0*/  LDG.E R8, desc[UR4][R8.64+0x4] ;  /* 0x0000040408087981 */ /* 0x000ea4000c1e1900 */
[----:B--2---:R-:W-:-:S13]  /*0ae0*/  ISETP.NE.AND P1, PT, R8, RZ, PT ;  /* 0x000000ff0800720c */ /* 0x004fda0003f25270 */
[----:B------:R4:W-:Y:S02]  /*0af0*/  @!P1 STG.E desc[UR4][R10.64+0x4], RZ ;  /* 0x000004ff0a009986 */ /* 0x0009e4000c101904 */
.L_x_23:
[----:B------:R-:W-:Y:S05]  /*0b00*/  BSYNC.RECONVERGENT B0 ;  /* 0x0000000000007941 */ /* 0x000fea0003800200 */
.L_x_22:
[----:B------:R-:W-:Y:S05]  /*0b10*/  WARPSYNC.ALL ;  /* 0x0000000000007948 */ /* 0x000fea0003800000 */
[----:B------:R-:W-:Y:S06]  /*0b20*/  BAR.SYNC.DEFER_BLOCKING 0x0 ;  /* 0x0000000000007b1d */ /* 0x000fec0000010000 */
[----:B------:R-:W-:Y:S05]  /*0b30*/  @P0 BRA `(.L_x_27) ;  /* 0xfffffffc00780947 */ /* 0x000fea000383ffff */
[----:B------:R-:W-:Y:S05]  /*0b40*/  EXIT ;  /* 0x000000000000794d */ /* 0x000fea0003800000 */
.L_x_28:
[----:B------:R-:W-:-:S00]  /*0b50*/  BRA `(.L_x_28) ;  /* 0xfffffffc00fc7947 */ /* 0x000fc0000383ffff */
[----:B------:R-:W-:-:S00]  /*0b60*/  NOP ;  /* 0x0000000000007918 */ /* 0x000fc00000000000 */
        /* <DEDUP_REMOVED lines=9> */
.L_x_63:


//--------------------- .text.spoc_max            --------------------------
	.section	.text.spoc_max,"ax",@progbits
	.align	128
        .global         spoc_max
        .type           spoc_max,@function
        .size           spoc_max,(.L_x_64 - spoc_max)
        .other          spoc_max,@"STO_CUDA_ENTRY STV_DEFAULT"
spoc_max:
.text.spoc_max:
[----:B------:R-:W-:Y:S01]  /*0000*/  LDC R1, c[0x0][0x37c] ;  /* 0x0000df00ff017b82 */ /* 0x000fe20000000800 */
[----:B------:R-:W0:Y:S01]  /*0010*/  S2R R0, SR_CTAID.X ;  /* 0x0000000000007919 */ /* 0x000e220000002500 */
[----:B------:R-:W0:Y:S01]  /*0020*/  LDCU UR4, c[0x0][0x360] ;  /* 0x00006c00ff0477ac */ /* 0x000e220008000800 */
[----:B------:R-:W0:Y:S02]  /*0030*/  S2R R3, SR_TID.X ;  /* 0x0000000000037919 */ /* 0x000e240000002100 */
[----:B0-----:R-:W-:-:S05]  /*0040*/  IMAD R0, R0, UR4, R3 ;  /* 0x0000000400007c24 */ /* 0x001fca000f8e0203 */
[----:B------:R-:W-:-:S13]  /*0050*/  ISETP.GT.AND P0, PT, R0, RZ, PT ;  /* 0x000000ff0000720c */ /* 0x000fda0003f04270 */
[----:B------:R-:W-:Y:S05]  /*0060*/  @P0 EXIT ;  /* 0x000000000000094d */ /* 0x000fea0003800000 */
[----:B------:R-:W0:Y:S01]  /*0070*/  LDC.64 R2, c[0x0][0x380] ;  /* 0x0000e000ff027b82 */ /* 0x000e220000000a00 */
[----:B------:R-:W0:Y:S01]  /*0080*/  LDCU.64 UR10, c[0x0][0x358] ;  /* 0x00006b00ff0a77ac */ /* 0x000e220008000a00 */
[----:B------:R-:W1:Y:S01]  /*0090*/  LDCU UR5, c[0x0][0x390] ;  /* 0x00007200ff0577ac */ /* 0x000e620008000800 */
[----:B0-----:R-:W2:Y:S01]  /*00a0*/  LDG.E.64 R2, desc[UR10][R2.64] ;  /* 0x0000000a02027981 */ /* 0x001ea2000c1e1b00 */
[----:B-1----:R-:W-:Y:S01]  /*00b0*/  UISETP.GE.AND UP0, UPT, UR5, 0x2, UPT ;  /* 0x000000020500788c */ /* 0x002fe2000bf06270 */
[----:B--2---:R-:W-:-:S08]  /*00c0*/  DADD R12, -RZ, |R2| ;  /* 0x00000000ff0c7229 */ /* 0x004fd00000000502 */
[----:B------:R-:W-:Y:S05]  /*00d0*/  BRA.U !UP0, `(.L_x_29) ;  /* 0x0000000d08107547 */ /* 0x000fea000b800000 */
[----:B------:R-:W-:Y:S01]  /*00e0*/  UIADD3 UR4, UPT, UPT, UR5, -0x1, URZ ;  /* 0xffffffff05047890 */ /* 0x000fe2000fffe0ff */
[----:B------:R-:W-:Y:S01]  /*00f0*/  IMAD.MOV.U32 R0, RZ, RZ, 0x1 ;  /* 0x00000001ff007424 */ /* 0x000fe200078e00ff */
[----:B------:R-:W-:Y:S02]  /*0100*/  UIADD3 UR5, UPT, UPT, UR5, -0x2, URZ ;  /* 0xfffffffe05057890 */ /* 0x000fe4000fffe0ff */
[----:B------:R-:W-:Y:S02]  /*0110*/  ULOP3.LUT UR8, UR4, 0xf, URZ, 0xc0, !UPT ;  /* 0x0000000f04087892 */ /* 0x000fe4000f8ec0ff */
[----:B------:R-:W-:-:S09]  /*0120*/  UISETP.GE.U32.AND UP0, UPT, UR5, 0xf, UPT ;  /* 0x0000000f0500788c */ /* 0x000fd2000bf06070 */
[----:B------:R-:W-:Y:S05]  /*0130*/  BRA.U !UP0, `(.L_x_30) ;  /* 0x00000005087c7547 */ /* 0x000fea000b800000 */
[----:B------:R-:W0:Y:S01]  /*0140*/  LDCU.64 UR6, c[0x0][0x380] ;  /* 0x00007000ff0677ac */ /* 0x000e220008000a00 */
[----:B------:R-:W-:Y:S01]  /*0150*/  IMAD.MOV.U32 R0, RZ, RZ, RZ ;  /* 0x000000ffff007224 */ /* 0x000fe200078e00ff */
[----:B------:R-:W-:-:S04]  /*0160*/  ULOP3.LUT UR5, UR4, 0xfffffff0, URZ, 0xc0, !UPT ;  /* 0xfffffff004057892 */ /* 0x000fc8000f8ec0ff */
[----:B------:R-:W-:Y:S02]  /*0170*/  UIADD3 UR5, UPT, UPT, -UR5, URZ, URZ ;  /* 0x000000ff05057290 */ /* 0x000fe4000fffe1ff */
[----:B0-----:R-:W-:-:S04]  /*0180*/  UIADD3 UR6, UP0, UPT, UR6, 0x40, URZ ;  /* 0x0000004006067890 */ /* 0x001fc8000ff1e0ff */
[----:B------:R-:W-:Y:S02]  /*0190*/  UIADD3.X UR7, UPT, UPT, URZ, UR7, URZ, UP0, !UPT ;  /* 0x00000007ff077290 */ /* 0x000fe400087fe4ff */
[----:B------:R-:W-:-:S04]  /*01a0*/  IMAD.U32 R2, RZ, RZ, UR6 ;  /* 0x00000006ff027e24 */ /* 0x000fc8000f8e00ff */
[----:B------:R-:W-:-:S07]  /*01b0*/  IMAD.U32 R3, RZ, RZ, UR7 ;  /* 0x00000007ff037e24 */ /* 0x000fce000f8e00ff */
.L_x_31:
[----:B------:R-:W2:Y:S04]  /*01c0*/  LDG.E.64 R8, desc[UR10][R2.64+-0x38] ;  /* 0xffffc80a02087981 */ /* 0x000ea8000c1e1b00 */
[----:B------:R-:W3:Y:S04]  /*01d0*/  LDG.E.64 R20, desc[UR10][R2.64+-0x30] ;  /* 0xffffd00a02147981 */ /* 0x000ee8000c1e1b00 */
[----:B------:R-:W4:Y:S04]  /*01e0*/  LDG.E.64 R14, desc[UR10][R2.64+-0x28] ;  /* 0xffffd80a020e7981 */ /* 0x000f28000c1e1b00 */
[----:B------:R-:W5:Y:S04]  /*01f0*/  LDG.E.64 R18, desc[UR10][R2.64+-0x20] ;  /* 0xffffe00a02127981 */ /* 0x000f68000c1e1b00 */
[----:B------:R-:W5:Y:S04]  /*0200*/  LDG.E.64 R16, desc[UR10][R2.64+-0x18] ;  /* 0xffffe80a02107981 */ /* 0x000f68000c1e1b00 */
[----:B------:R-:W5:Y:S04]  /*0210*/  LDG.E.64 R10, desc[UR10][R2.64+-0x10] ;  /* 0xfffff00a020a7981 */ /* 0x000f68000c1e1b00 */
[----:B------:R-:W5:Y:S04]  /*0220*/  LDG.E.64 R4, desc[UR10][R2.64+-0x8] ;  /* 0xfffff80a02047981 */ /* 0x000f68000c1e1b00 */
[----:B------:R-:W5:Y:S01]  /*0230*/  LDG.E.64 R6, desc[UR10][R2.64] ;  /* 0x0000000a02067981 */ /* 0x000f62000c1e1b00 */
[----:B--2---:R-:W-:-:S02]  /*0240*/  DADD R22, -RZ, |R8| ;  /* 0x00000000ff167229 */ /* 0x004fc40000000508 */
[----:B------:R-:W-:Y:S01]  /*0250*/  DSETP.GEU.AND P0, PT, R12, |R8|, PT ;  /* 0x400000080c00722a */ /* 0x000fe20003f0e000 */
[----:B------:R-:W2:Y:S01]  /*0260*/  LDG.E.64 R8, desc[UR10][R2.64+0x8] ;  /* 0x0000080a02087981 */ /* 0x000ea2000c1e1b00 */
[----:B---3--:R-:W-:-:S06]  /*0270*/  DADD R24, -RZ, |R20| ;  /* 0x00000000ff187229 */ /* 0x008fcc0000000514 */
[----:B------:R-:W-:Y:S02]  /*0280*/  FSEL R22, R22, R12, !P0 ;  /* 0x0000000c16167208 */ /* 0x000fe40004000000 */
[----:B------:R-:W-:Y:S02]  /*0290*/  FSEL R23, R23, R13, !P0 ;  /* 0x0000000d17177208 */ /* 0x000fe40004000000 */
[----:B------:R-:W3:Y:S04]  /*02a0*/  LDG.E.64 R12, desc[UR10][R2.64+0x10] ;  /* 0x0000100a020c7981 */ /* 0x000ee8000c1e1b00 */
[----:B------:R-:W-:-:S06]  /*02b0*/  DSETP.GEU.AND P0, PT, R22, |R20|, PT ;  /* 0x400000141600722a */ /* 0x000fcc0003f0e000 */
[----:B------:R-:W-:Y:S02]  /*02c0*/  FSEL R20, R24, R22, !P0 ;  /* 0x0000001618147208 */ /* 0x000fe40004000000 */
[----:B------:R-:W-:Y:S01]  /*02d0*/  FSEL R21, R25, R23, !P0 ;  /* 0x0000001719157208 */ /* 0x000fe20004000000 */
[----:B----4-:R-:W-:-:S05]  /*02e0*/  DADD R22, -RZ, |R14| ;  /* 0x00000000ff167229 */ /* 0x010fca000000050e */
[----:B------:R-:W-:Y:S01]  /*02f0*/  DSETP.GEU.AND P0, PT, R20, |R14|, PT ;  /* 0x4000000e1400722a */ /* 0x000fe20003f0e000 */
[----:B------:R-:W4:Y:S05]  /*0300*/  LDG.E.64 R14, desc[UR10][R2.64+0x18] ;  /* 0x0000180a020e7981 */ /* 0x000f2a000c1e1b00 */
[----:B------:R-:W-:Y:S02]  /*0310*/  FSEL R20, R22, R20, !P0 ;  /* 0x0000001416147208 */ /* 0x000fe40004000000 */
[----:B------:R-:W-:Y:S01]  /*0320*/  FSEL R21, R23, R21, !P0 ;  /* 0x0000001517157208 */ /* 0x000fe20004000000 */
[----:B-----5:R-:W-:-:S05]  /*0330*/  DADD R22, -RZ, |R18| ;  /* 0x00000000ff167229 */ /* 0x020fca0000000512 */
[----:B------:R-:W-:Y:S01]  /*0340*/  DSETP.GEU.AND P0, PT, R20, |R18|, PT ;  /* 0x400000121400722a */ /* 0x000fe20003f0e000 */
[----:B------:R-:W5:Y:S05]  /*0350*/  LDG.E.64 R18, desc[UR10][R2.64+0x20] ;  /* 0x0000200a02127981 */ /* 0x000f6a000c1e1b00 */
[----:B------:R-:W-:Y:S02]  /*0360*/  FSEL R22, R22, R20, !P0 ;  /* 0x0000001416167208 */ /* 0x000fe40004000000 */
[----:B------:R-:W-:Y:S02]  /*0370*/  FSEL R23, R23, R21, !P0 ;  /* 0x0000001517177208 */ /* 0x000fe40004000000 */
[----:B------:R-:W5:Y:S04]  /*0380*/  LDG.E.64 R20, desc[UR10][R2.64+0x28] ;  /* 0x0000280a02147981 */ /* 0x000f68000c1e1b00 */
[----:B------:R-:W-:-:S02]  /*0390*/  DSETP.GEU.AND P0, PT, R22, |R16|, PT ;  /* 0x400000101600722a */ /* 0x000fc40003f0e000 */
[----:B------:R-:W-:-:S10]  /*03a0*/  DADD R16, -RZ, |R16| ;  /* 0x00000000ff107229 */ /* 0x000fd40000000510 */
[----:B------:R-:W-:Y:S02]  /*03b0*/  FSEL R22, R16, R22, !P0 ;  /* 0x0000001610167208 */ /* 0x000fe40004000000 */
[----:B------:R-:W-:Y:S02]  /*03c0*/  FSEL R23, R17, R23, !P0 ;  /* 0x0000001711177208 */ /* 0x000fe40004000000 */
[----:B------:R-:W5:Y:S01]  /*03d0*/  LDG.E.64 R16, desc[UR10][R2.64+0x30] ;  /* 0x0000300a02107981 */ /* 0x000f62000c1e1b00 */
[----:B------:R-:W-:-:S03]  /*03e0*/  DADD R24, -RZ, |R10| ;  /* 0x00000000ff187229 */ /* 0x000fc6000000050a */
[----:B------:R-:W-:Y:S01]  /*03f0*/  DSETP.GEU.AND P0, PT, R22, |R10|, PT ;  /* 0x4000000a1600722a */ /* 0x000fe20003f0e000 */
[----:B------:R-:W5:Y:S06]  /*0400*/  LDG.E.64 R10, desc[UR10][R2.64+0x38] ;  /* 0x0000380a020a7981 */ /* 0x000f6c000c1e1b00 */
[----:B------:R-:W-:Y:S02]  /*0410*/  FSEL R24, R24, R22, !P0 ;  /* 0x0000001618187208 */ /* 0x000fe40004000000 */
[----:B------:R-:W-:Y:S02]  /*0420*/  FSEL R25, R25, R23, !P0 ;  /* 0x0000001719197208 */ /* 0x000fe40004000000 */
[----:B------:R0:W5:Y:S04]  /*0430*/  LDG.E.64 R22, desc[UR10][R2.64+0x40] ;  /* 0x0000400a02167981 */ /* 0x000168000c1e1b00 */
[----:B------:R-:W-:-:S02]  /*0440*/  DSETP.GEU.AND P0, PT, R24, |R4|, PT ;  /* 0x400000041800722a */ /* 0x000fc40003f0e000 */
[----:B------:R-:W-:-:S10]  /*0450*/  DADD R4, -RZ, |R4| ;  /* 0x00000000ff047229 */ /* 0x000fd40000000504 */
[----:B------:R-:W-:Y:S02]  /*0460*/  FSEL R4, R4, R24, !P0 ;  /* 0x0000001804047208 */ /* 0x000fe40004000000 */
[----:B------:R-:W-:-:S06]  /*0470*/  FSEL R5, R5, R25, !P0 ;  /* 0x0000001905057208 */ /* 0x000fcc0004000000 */
[--C-:B------:R-:W-:Y:S02]  /*0480*/  DSETP.GEU.AND P0, PT, R4, |R6|.reuse, PT ;  /* 0x400000060400722a */ /* 0x100fe40003f0e000 */
[----:B------:R-:W-:-:S10]  /*0490*/  DADD R6, -RZ, |R6| ;  /* 0x00000000ff067229 */ /* 0x000fd40000000506 */
[----:B------:R-:W-:Y:S02]  /*04a0*/  FSEL R4, R6, R4, !P0 ;  /* 0x0000000406047208 */ /* 0x000fe40004000000 */
[----:B------:R-:W-:Y:S01]  /*04b0*/  FSEL R5, R7, R5, !P0 ;  /* 0x0000000507057208 */ /* 0x000fe20004000000 */
[----:B------:R-:W-:-:S04]  /*04c0*/  UIADD3 UR5, UPT, UPT, UR5, 0x10, URZ ;  /* 0x0000001005057890 */ /* 0x000fc8000fffe0ff */
[----:B------:R-:W-:Y:S01]  /*04d0*/  UISETP.NE.AND UP0, UPT, UR5, URZ, UPT ;  /* 0x000000ff0500728c */ /* 0x000fe2000bf05270 */
[----:B0-----:R-:W-:Y:S01]  /*04e0*/  IADD3 R2, P1, PT, R2, 0x80, RZ ;  /* 0x0000008002027810 */ /* 0x001fe20007f3e0ff */
[----:B------:R-:W-:-:S04]  /*04f0*/  VIADD R0, R0, 0x10 ;  /* 0x0000001000007836 */ /* 0x000fc80000000000 */
[----:B------:R-:W-:Y:S01]  /*0500*/  IMAD.X R3, RZ, RZ, R3, P1 ;  /* 0x000000ffff037224 */ /* 0x000fe200008e0603 */
[--C-:B--2---:R-:W-:Y:S02]  /*0510*/  DADD R6, -RZ, |R8|.reuse ;  /* 0x00000000ff067229 */ /* 0x104fe40000000508 */
[----:B------:R-:W-:-:S08]  /*0520*/  DSETP.GEU.AND P0, PT, R4, |R8|, PT ;  /* 0x400000080400722a */ /* 0x000fd00003f0e000 */
[----:B------:R-:W-:Y:S02]  /*0530*/  FSEL R4, R6, R4, !P0 ;  /* 0x0000000406047208 */ /* 0x000fe40004000000 */
[----:B------:R-:W-:Y:S01]  /*0540*/  FSEL R5, R7, R5, !P0 ;  /* 0x0000000507057208 */ /* 0x000fe20004000000 */
[----:B---3--:R-:W-:-:S05]  /*0550*/  DADD R6, -RZ, |R12| ;  /* 0x00000000ff067229 */ /* 0x008fca000000050c */
[----:B------:R-:W-:-:S06]  /*0560*/  DSETP.GEU.AND P0, PT, R4, |R12|, PT ;  /* 0x4000000c0400722a */ /* 0x000fcc0003f0e000 */
[----:B------:R-:W-:Y:S02]  /*0570*/  FSEL R4, R6, R4, !P0 ;  /* 0x0000000406047208 */ /* 0x000fe40004000000 */
[----:B------:R-:W-:Y:S01]  /*0580*/  FSEL R5, R7, R5, !P0 ;  /* 0x0000000507057208 */ /* 0x000fe20004000000 */
[----:B----4-:R-:W-:-:S05]  /*0590*/  DADD R6, -RZ, |R14| ;  /* 0x00000000ff067229 */ /* 0x010fca000000050e */
[----:B------:R-:W-:-:S06]  /*05a0*/  DSETP.GEU.AND P0, PT, R4, |R14|, PT ;  /* 0x4000000e0400722a */ /* 0x000fcc0003f0e000 */
[----:B------:R-:W-:Y:S02]  /*05b0*/  FSEL R4, R6, R4, !P0 ;  /* 0x0000000406047208 */ /* 0x000fe40004000000 */
[----:B------:R-:W-:Y:S01]  /*05c0*/  FSEL R5, R7, R5, !P0 ;  /* 0x0000000507057208 */ /* 0x000fe20004000000 */
[----:B-----5:R-:W-:-:S05]  /*05d0*/  DADD R6, -RZ, |R18| ;  /* 0x00000000ff067229 */ /* 0x020fca0000000512 */
[----:B------:R-:W-:-:S06]  /*05e0*/  DSETP.GEU.AND P0, PT, R4, |R18|, PT ;  /* 0x400000120400722a */ /* 0x000fcc0003f0e000 */
[----:B------:R-:W-:Y:S02]  /*05f0*/  FSEL R4, R6, R4, !P0 ;  /* 0x0000000406047208 */ /* 0x000fe40004000000 */
[----:B------:R-:W-:Y:S01]  /*0600*/  FSEL R5, R7, R5, !P0 ;  /* 0x0000000507057208 */ /* 0x000fe20004000000 */
[----:B------:R-:W-:-:S05]  /*0610*/  DADD R6, -RZ, |R20| ;  /* 0x00000000ff067229 */ /* 0x000fca0000000514 */
        /* <DEDUP_REMOVED lines=15> */
[----:B------:R-:W-:Y:S06]  /*0710*/  BRA.U UP0, `(.L_x_31) ;  /* 0xfffffff900a87547 */ /* 0x000fec000b83ffff */
[----:B------:R-:W-:-:S07]  /*0720*/  VIADD R0, R0, 0x1 ;  /* 0x0000000100007836 */ /* 0x000fce0000000000 */
.L_x_30:
[----:B------:R-:W-:-:S09]  /*0730*/  UISETP.NE.AND UP0, UPT, UR8, URZ, UPT ;  /* 0x000000ff0800728c */ /* 0x000fd2000bf05270 */
[----:B------:R-:W-:Y:S05]  /*0740*/  BRA.U !UP0, `(.L_x_29) ;  /* 0x0000000508747547 */ /* 0x000fea000b800000 */
[----:B------:R-:W-:Y:S02]  /*0750*/  UISETP.GE.U32.AND UP0, UPT, UR8, 0x8, UPT ;  /* 0x000000080800788c */ /* 0x000fe4000bf06070 */
[----:B------:R-:W-:-:S04]  /*0760*/  ULOP3.LUT UR5, UR4, 0x7, URZ, 0xc0, !UPT ;  /* 0x0000000704057892 */ /* 0x000fc8000f8ec0ff */
[----:B------:R-:W-:-:S03]  /*0770*/  UISETP.NE.AND UP1, UPT, UR5, URZ, UPT ;  /* 0x000000ff0500728c */ /* 0x000fc6000bf25270 */
[----:B------:R-:W-:Y:S08]  /*0780*/  BRA.U !UP0, `(.L_x_32) ;  /* 0x0000000108ac7547 */ /* 0x000ff0000b800000 */
[----:B------:R-:W0:Y:S02]  /*0790*/  LDC.64 R16, c[0x0][0x380] ;  /* 0x0000e000ff107b82 */ /* 0x000e240000000a00 */
[----:B0-----:R-:W-:-:S05]  /*07a0*/  IMAD.WIDE.U32 R16, R0, 0x8, R16 ;  /* 0x0000000800107825 */ /* 0x001fca00078e0010 */
        /* <DEDUP_REMOVED lines=8> */
[----:B------:R-:W-:Y:S01]  /*0830*/  VIADD R0, R0, 0x8 ;  /* 0x0000000800007836 */ /* 0x000fe20000000000 */
[----:B--2---:R-:W-:-:S02]  /*0840*/  DADD R22, -RZ, |R18| ;  /* 0x00000000ff167229 */ /* 0x004fc40000000512 */
[----:B------:R-:W-:Y:S02]  /*0850*/  DSETP.GEU.AND P0, PT, R12, |R18|, PT ;  /* 0x400000120c00722a */ /* 0x000fe40003f0e000 */
[----:B---3--:R-:W-:-:S06]  /*0860*/  DADD R18, -RZ, |R20| ;  /* 0x00000000ff127229 */ /* 0x008fcc0000000514 */
[----:B------:R-:W-:Y:S02]  /*0870*/  FSEL R12, R22, R12, !P0 ;  /* 0x0000000c160c7208 */ /* 0x000fe40004000000 */
[----:B------:R-:W-:-:S06]  /*0880*/  FSEL R13, R23, R13, !P0 ;  /* 0x0000000d170d7208 */ /* 0x000fcc0004000000 */
[----:B------:R-:W-:-:S06]  /*0890*/  DSETP.GEU.AND P0, PT, R12, |R20|, PT ;  /* 0x400000140c00722a */ /* 0x000fcc0003f0e000 */
[----:B------:R-:W-:Y:S02]  /*08a0*/  FSEL R12, R18, R12, !P0 ;  /* 0x0000000c120c7208 */ /* 0x000fe40004000000 */
[----:B------:R-:W-:Y:S01]  /*08b0*/  FSEL R13, R19, R13, !P0 ;  /* 0x0000000d130d7208 */ /* 0x000fe20004000000 */
[----:B----4-:R-:W-:-:S05]  /*08c0*/  DADD R18, -RZ, |R14| ;  /* 0x00000000ff127229 */ /* 0x010fca000000050e */
[----:B------:R-:W-:Y:S02]  /*08d0*/  DSETP.GEU.AND P0, PT, R12, |R14|, PT ;  /* 0x4000000e0c00722a */ /* 0x000fe40003f0e000 */
[----:B-----5:R-:W-:-:S04]  /*08e0*/  DADD R14, -RZ, |R10| ;  /* 0x00000000ff0e7229 */ /* 0x020fc8000000050a */
[----:B------:R-:W-:Y:S02]  /*08f0*/  FSEL R12, R18, R12, !P0 ;  /* 0x0000000c120c7208 */ /* 0x000fe40004000000 */
[----:B------:R-:W-:-:S06]  /*0900*/  FSEL R13, R19, R13, !P0 ;  /* 0x0000000d130d7208 */ /* 0x000fcc0004000000 */
        /* <DEDUP_REMOVED lines=18> */
[----:B------:R-:W-:-:S07]  /*0a30*/  FSEL R13, R5, R3, !P0 ;  /* 0x00000003050d7208 */ /* 0x000fce0004000000 */
.L_x_32:
        /* <DEDUP_REMOVED lines=10> */
[----:B------:R0:W5:Y:S01]  /*0ae0*/  LDG.E.64 R14, desc[UR10][R2.64+0x18] ;  /* 0x0000180a020e7981 */ /* 0x000162000c1e1b00 */
[----:B------:R-:W-:Y:S01]  /*0af0*/  VIADD R0, R0, 0x4 ;  /* 0x0000000400007836 */ /* 0x000fe20000000000 */
[----:B--2---:R-:W-:-:S02]  /*0b00*/  DADD R6, -RZ, |R4| ;  /* 0x00000000ff067229 */ /* 0x004fc40000000504 */
        /* <DEDUP_REMOVED lines=9> */
[----:B0-----:R-:W-:Y:S02]  /*0ba0*/  FSEL R2, R6, R4, !P0 ;  /* 0x0000000406027208 */ /* 0x001fe40004000000 */
[----:B------:R-:W-:Y:S01]  /*0bb0*/  FSEL R3, R7, R5, !P0 ;  /* 0x0000000507037208 */ /* 0x000fe20004000000 */
[----:B-----5:R-:W-:-:S05]  /*0bc0*/  DADD R4, -RZ, |R14| ;  /* 0x00000000ff047229 */ /* 0x020fca000000050e */
[----:B------:R-:W-:-:S06]  /*0bd0*/  DSETP.GEU.AND P0, PT, R2, |R14|, PT ;  /* 0x4000000e0200722a */ /* 0x000fcc0003f0e000 */
[----:B------:R-:W-:Y:S02]  /*0be0*/  FSEL R12, R4, R2, !P0 ;  /* 0x00000002040c7208 */ /* 0x000fe40004000000 */
[----:B------:R-:W-:-:S07]  /*0bf0*/  FSEL R13, R5, R3, !P0 ;  /* 0x00000003050d7208 */ /* 0x000fce0004000000 */
.L_x_33:
[----:B------:R-:W-:Y:S05]  /*0c00*/  BRA.U !UP1, `(.L_x_29) ;  /* 0x0000000109447547 */ /* 0x000fea000b800000 */
[----:B------:R-:W0:Y:S01]  /*0c10*/  LDC.64 R2, c[0x0][0x380] ;  /* 0x0000e000ff027b82 */ /* 0x000e220000000a00 */
[----:B------:R-:W-:Y:S01]  /*0c20*/  UIADD3 UR4, UPT, UPT, -UR4, URZ, URZ ;  /* 0x000000ff04047290 */ /* 0x000fe2000fffe1ff */
[----:B0-----:R-:W-:-:S04]  /*0c30*/  IMAD.WIDE.U32 R2, R0, 0x8, R2 ;  /* 0x0000000800027825 */ /* 0x001fc800078e0002 */
[----:B------:R-:W-:Y:S02]  /*0c40*/  IMAD.MOV.U32 R0, RZ, RZ, R2 ;  /* 0x000000ffff007224 */ /* 0x000fe400078e0002 */
[----:B------:R-:W-:-:S07]  /*0c50*/  IMAD.MOV.U32 R7, RZ, RZ, R3 ;  /* 0x000000ffff077224 */ /* 0x000fce00078e0003 */
.L_x_34:
[----:B------:R-:W-:Y:S02]  /*0c60*/  IMAD.MOV.U32 R2, RZ, RZ, R0 ;  /* 0x000000ffff027224 */ /* 0x000fe400078e0000 */
[----:B------:R-:W-:-:S06]  /*0c70*/  IMAD.MOV.U32 R3, RZ, RZ, R7 ;  /* 0x000000ffff037224 */ /* 0x000fcc00078e0007 */
[----:B------:R-:W2:Y:S01]  /*0c80*/  LDG.E.64 R2, desc[UR10][R2.64] ;  /* 0x0000000a02027981 */ /* 0x000ea2000c1e1b00 */
[----:B------:R-:W-:Y:S01]  /*0c90*/  UIADD3 UR4, UPT, UPT, UR4, 0x1, URZ ;  /* 0x0000000104047890 */ /* 0x000fe2000fffe0ff */
[----:B------:R-:W-:-:S03]  /*0ca0*/  IADD3 R0, P1, PT, R0, 0x8, RZ ;  /* 0x0000000800007810 */ /* 0x000fc60007f3e0ff */
[----:B------:R-:W-:Y:S02]  /*0cb0*/  UISETP.NE.AND UP0, UPT, UR4, URZ, UPT ;  /* 0x000000ff0400728c */ /* 0x000fe4000bf05270 */
[----:B------:R-:W-:Y:S01]  /*0cc0*/  IMAD.X R7, RZ, RZ, R7, P1 ;  /* 0x000000ffff077224 */ /* 0x000fe200008e0607 */
[--C-:B--2---:R-:W-:Y:S02]  /*0cd0*/  DADD R4, -RZ, |R2|.reuse ;  /* 0x00000000ff047229 */ /* 0x104fe40000000502 */
[----:B------:R-:W-:-:S08]  /*0ce0*/  DSETP.GEU.AND P0, PT, R12, |R2|, PT ;  /* 0x400000020c00722a */ /* 0x000fd00003f0e000 */
[----:B------:R-:W-:Y:S02]  /*0cf0*/  FSEL R12, R4, R12, !P0 ;  /* 0x0000000c040c7208 */ /* 0x000fe40004000000 */
[----:B------:R-:W-:Y:S01]  /*0d00*/  FSEL R13, R5, R13, !P0 ;  /* 0x0000000d050d7208 */ /* 0x000fe20004000000 */
[----:B------:R-:W-:Y:S06]  /*0d10*/  BRA.U UP0, `(.L_x_34) ;  /* 0xfffffffd00d07547 */ /* 0x000fec000b83ffff */
.L_x_29:
[----:B------:R-:W0:Y:S02]  /*0d20*/  LDC.64 R2, c[0x0][0x388] ;  /* 0x0000e200ff027b82 */ /* 0x000e240000000a00 */
[----:B0-----:R-:W-:Y:S01]  /*0d30*/  STG.E.64 desc[UR10][R2.64], R12 ;  /* 0x0000000c02007986 */ /* 0x001fe2000c101b0a */
[----:B------:R-:W-:Y:S05]  /*0d40*/  EXIT ;  /* 0x000000000000794d */ /* 0x000fea0003800000 */
.L_x_35:
        /* <DEDUP_REMOVED lines=11> */
.L_x_64:


//--------------------- .text.sum                 --------------------------
	.section	.text.sum,"ax",@progbits
	.align	128
        .global         sum
        .type           sum,@function
        .size           sum,(.L_x_65 - sum)
        .other          sum,@"STO_CUDA_ENTRY STV_DEFAULT"
sum:
.text.sum:
[----:B------:R-:W-:Y:S01]  /*0000*/  LDC R1, c[0x0][0x37c] ;  /* 0x0000df00ff017b82 */ /* 0x000fe20000000800 */
[----:B------:R-:W0:Y:S07]  /*0010*/  S2R R0, SR_CTAID.X ;  /* 0x0000000000007919 */ /* 0x000e2e0000002500 */
[----:B------:R-:W1:Y:S01]  /*0020*/  LDC R11, c[0x0][0x398] ;  /* 0x0000e600ff0b7b82 */ /* 0x000e620000000800 */
[----:B------:R-:W0:Y:S01]  /*0030*/  LDCU UR4, c[0x0][0x360] ;  /* 0x00006c00ff0477ac */ /* 0x000e220008000800 */
[----:B------:R-:W-:Y:S01]  /*0040*/  BSSY.RECONVERGENT B0, `(.L_x_36) ;  /* 0x0000011000007945 */ /* 0x000fe20003800200 */
[----:B------:R-:W0:Y:S01]  /*0050*/  S2R R3, SR_TID.X ;  /* 0x0000000000037919 */ /* 0x000e220000002100 */
[----:B-1----:R-:W-:-:S04]  /*0060*/  LEA.HI R2, R11, R11, RZ, 0x1 ;  /* 0x0000000b0b027211 */ /* 0x002fc800078f08ff */
[----:B------:R-:W-:Y:S01]  /*0070*/  SHF.R.S32.HI R5, RZ, 0x1, R2 ;  /* 0x00000001ff057819 */ /* 0x000fe20000011402 */
[----:B0-----:R-:W-:Y:S01]  /*0080*/  IMAD R0, R0, UR4, R3 ;  /* 0x0000000400007c24 */ /* 0x001fe2000f8e0203 */
[----:B------:R-:W0:Y:S04]  /*0090*/  LDCU.64 UR4, c[0x0][0x358] ;  /* 0x00006b00ff0477ac */ /* 0x000e280008000a00 */
[----:B------:R-:W-:-:S13]  /*00a0*/  ISETP.GE.AND P0, PT, R0, R5, PT ;  /* 0x000000050000720c */ /* 0x000fda0003f06270 */
[----:B------:R-:W-:Y:S05]  /*00b0*/  @P0 BRA `(.L_x_37) ;  /* 0x0000000000240947 */ /* 0x000fea0003800000 */
[----:B------:R-:W1:Y:S08]  /*00c0*/  LDC.64 R2, c[0x0][0x380] ;  /* 0x0000e000ff027b82 */ /* 0x000e700000000a00 */
[----:B------:R-:W2:Y:S01]  /*00d0*/  LDC.64 R6, c[0x0][0x390] ;  /* 0x0000e400ff067b82 */ /* 0x000ea20000000a00 */
[----:B-1----:R-:W-:-:S04]  /*00e0*/  IMAD.WIDE R2, R0, 0x4, R2 ;  /* 0x0000000400027825 */ /* 0x002fc800078e0202 */
[----:B------:R-:W-:Y:S02]  /*00f0*/  IMAD.WIDE R4, R5, 0x4, R2 ;  /* 0x0000000405047825 */ /* 0x000fe400078e0202 */
[----:B0-----:R-:W3:Y:S04]  /*0100*/  LDG.E R2, desc[UR4][R2.64] ;  /* 0x0000000402027981 */ /* 0x001ee8000c1e1900 */
[----:B------:R-:W3:Y:S01]  /*0110*/  LDG.E R5, desc[UR4][R4.64] ;  /* 0x0000000404057981 */ /* 0x000ee2000c1e1900 */
[----:B--2---:R-:W-:-:S04]  /*0120*/  IMAD.WIDE R6, R0, 0x4, R6 ;  /* 0x0000000400067825 */ /* 0x004fc800078e0206 */
[----:B---3--:R-:W-:-:S05]  /*0130*/  IMAD.IADD R9, R2, 0x1, R5 ;  /* 0x0000000102097824 */ /* 0x008fca00078e0205 */
[----:B------:R1:W-:Y:S02]  /*0140*/  STG.E desc[UR4][R6.64], R9 ;  /* 0x0000000906007986 */ /* 0x0003e4000c101904 */
.L_x_37:
[----:B0-----:R-:W-:Y:S05]  /*0150*/  BSYNC.RECONVERGENT B0 ;  /* 0x0000000000007941 */ /* 0x001fea0003800200 */
.L_x_36:
[----:B------:R-:W-:Y:S01]  /*0160*/  VIADD R2, R11, 0x3 ;  /* 0x000000030b027836 */ /* 0x000fe20000000000 */
[----:B------:R-:W-:Y:S04]  /*0170*/  BAR.SYNC.DEFER_BLOCKING 0x0 ;  /* 0x0000000000007b1d */ /* 0x000fe80000010000 */
[----:B------:R-:W-:-:S13]  /*0180*/  ISETP.GE.U32.AND P0, PT, R2, 0x7, PT ;  /* 0x000000070200780c */ /* 0x000fda0003f06070 */
[----:B------:R-:W-:Y:S05]  /*0190*/  @!P0 BRA `(.L_x_38) ;  /* 0x0000000000508947 */ /* 0x000fea0003800000 */
[----:B------:R-:W0:Y:S01]  /*01a0*/  LDC.64 R2, c[0x0][0x390] ;  /* 0x0000e400ff027b82 */ /* 0x000e220000000a00 */
[----:B------:R-:W-:-:S04]  /*01b0*/  SHF.R.S32.HI R4, RZ, 0x1f, R11 ;  /* 0x0000001fff047819 */ /* 0x000fc8000001140b */
[----:B------:R-:W-:-:S03]  /*01c0*/  LEA.HI R8, R4, R11, RZ, 0x2 ;  /* 0x0000000b04087211 */ /* 0x000fc600078f10ff */
[----:B-1----:R-:W1:Y:S01]  /*01d0*/  LDC.64 R6, c[0x0][0x390] ;  /* 0x0000e400ff067b82 */ /* 0x002e620000000a00 */
[----:B------:R-:W-:Y:S01]  /*01e0*/  SHF.R.S32.HI R9, RZ, 0x2, R8 ;  /* 0x00000002ff097819 */ /* 0x000fe20000011408 */
[----:B0-----:R-:W-:-:S07]  /*01f0*/  IMAD.WIDE R4, R0, 0x4, R2 ;  /* 0x0000000400047825 */ /* 0x001fce00078e0202 */
.L_x_41:
[----:B------:R-:W-:Y:S01]  /*0200*/  ISETP.GE.U32.AND P0, PT, R0, R9, PT ;  /* 0x000000090000720c */ /* 0x000fe20003f06070 */
[----:B------:R-:W-:-:S12]  /*0210*/  BSSY.RECONVERGENT B0, `(.L_x_39) ;  /* 0x0000008000007945 */ /* 0x000fd80003800200 */
[----:B0-----:R-:W-:Y:S05]  /*0220*/  @P0 BRA `(.L_x_40) ;  /* 0x0000000000180947 */ /* 0x001fea0003800000 */
[----:B------:R-:W-:Y:S01]  /*0230*/  IMAD.IADD R3, R0, 0x1, R9 ;  /* 0x0000000100037824 */ /* 0x000fe200078e0209 */
[----:B------:R-:W2:Y:S03]  /*0240*/  LDG.E R11, desc[UR4][R4.64] ;  /* 0x00000004040b7981 */ /* 0x000ea6000c1e1900 */
[----:B-1----:R-:W-:-:S06]  /*0250*/  IMAD.WIDE.U32 R2, R3, 0x4, R6 ;  /* 0x0000000403027825 */ /* 0x002fcc00078e0006 */
[----:B------:R-:W2:Y:S02]  /*0260*/  LDG.E R2, desc[UR4][R2.64] ;  /* 0x0000000402027981 */ /* 0x000ea4000c1e1900 */
[----:B--2---:R-:W-:-:S05]  /*0270*/  IMAD.IADD R11, R2, 0x1, R11 ;  /* 0x00000001020b7824 */ /* 0x004fca00078e020b */
[----:B------:R0:W-:Y:S02]  /*0280*/  STG.E desc[UR4][R4.64], R11 ;  /* 0x0000000b04007986 */ /* 0x0001e4000c101904 */
.L_x_40:
[----:B------:R-:W-:Y:S05]  /*0290*/  BSYNC.RECONVERGENT B0 ;  /* 0x0000000000007941 */ /* 0x000fea0003800200 */
.L_x_39:
[----:B------:R-:W-:Y:S01]  /*02a0*/  BAR.SYNC.DEFER_BLOCKING 0x0 ;  /* 0x0000000000007b1d */ /* 0x000fe20000010000 */
[----:B------:R-:W-:Y:S02]  /*02b0*/  ISETP.GT.U32.AND P0, PT, R9, 0x1, PT ;  /* 0x000000010900780c */ /* 0x000fe40003f04070 */
[----:B------:R-:W-:-:S11]  /*02c0*/  SHF.R.U32.HI R9, RZ, 0x1, R9 ;  /* 0x00000001ff097819 */ /* 0x000fd60000011609 */
[----:B------:R-:W-:Y:S05]  /*02d0*/  @P0 BRA `(.L_x_41) ;  /* 0xfffffffc00c80947 */ /* 0x000fea000383ffff */
.L_x_38:
[----:B------:R-:W-:-:S13]  /*02e0*/  ISETP.NE.AND P0, PT, R0, RZ, PT ;  /* 0x000000ff0000720c */ /* 0x000fda0003f05270 */
[----:B------:R-:W-:Y:S05]  /*02f0*/  @P0 EXIT ;  /* 0x000000000000094d */ /* 0x000fea0003800000 */
[----:B------:R-:W2:Y:S02]  /*0300*/  LDC.64 R2, c[0x0][0x390] ;  /* 0x0000e400ff027b82 */ /* 0x000ea40000000a00 */
[----:B--2---:R-:W2:Y:S06]  /*0310*/  LDG.E R3, desc[UR4][R2.64] ;  /* 0x0000000402037981 */ /* 0x004eac000c1e1900 */
[----:B0-----:R-:W2:Y:S02]  /*0320*/  LDC.64 R4, c[0x0][0x388] ;  /* 0x0000e200ff047b82 */ /* 0x001ea40000000a00 */
[----:B--2---:R-:W-:Y:S01]  /*0330*/  STG.E desc[UR4][R4.64], R3 ;  /* 0x0000000304007986 */ /* 0x004fe2000c101904 */
[----:B------:R-:W-:Y:S05]  /*0340*/  EXIT ;  /* 0x000000000000794d */ /* 0x000fea0003800000 */
.L_x_42:
        /* <DEDUP_REMOVED lines=11> */
.L_x_65:


//--------------------- .text.vec_add_64          --------------------------
	.section	.text.vec_add_64,"ax",@progbits
	.align	128
        .global         vec_add_64
        .type           vec_add_64,@function
        .size           vec_add_64,(.L_x_66 - vec_add_64)
        .other          vec_add_64,@"STO_CUDA_ENTRY STV_DEFAULT"
vec_add_64:
.text.vec_add_64:
[----:B------:R-:W-:Y:S01]  /*0000*/  LDC R1, c[0x0][0x37c] ;  /* 0x0000df00ff017b82 */ /* 0x000fe20000000800 */
[----:B------:R-:W0:Y:S07]  /*0010*/  S2R R11, SR_CTAID.X ;  /* 0x00000000000b7919 */ /* 0x000e2e0000002500 */
[----:B------:R-:W1:Y:S01]  /*0020*/  LDC.64 R2, c[0x0][0x380] ;  /* 0x0000e000ff027b82 */ /* 0x000e620000000a00 */
[----:B------:R-:W0:Y:S01]  /*0030*/  LDCU UR6, c[0x0][0x360] ;  /* 0x00006c00ff0677ac */ /* 0x000e220008000800 */
[----:B------:R-:W0:Y:S01]  /*0040*/  S2R R0, SR_TID.X ;  /* 0x0000000000007919 */ /* 0x000e220000002100 */
[----:B------:R-:W2:Y:S05]  /*0050*/  LDCU.64 UR4, c[0x0][0x358] ;  /* 0x00006b00ff0477ac */ /* 0x000eaa0008000a00 */
[----:B------:R-:W3:Y:S08]  /*0060*/  LDC.64 R4, c[0x0][0x388] ;  /* 0x0000e200ff047b82 */ /* 0x000ef00000000a00 */
[----:B------:R-:W4:Y:S01]  /*0070*/  LDC.64 R8, c[0x0][0x390] ;  /* 0x0000e400ff087b82 */ /* 0x000f220000000a00 */
[----:B0-----:R-:W-:-:S04]  /*0080*/  IMAD R11, R11, UR6, R0 ;  /* 0x000000060b0b7c24 */ /* 0x001fc8000f8e0200 */
[----:B-1----:R-:W-:-:S04]  /*0090*/  IMAD.WIDE R2, R11, 0x8, R2 ;  /* 0x000000080b027825 */ /* 0x002fc800078e0202 */
[C---:B---3--:R-:W-:Y:S02]  /*00a0*/  IMAD.WIDE R4, R11.reuse, 0x8, R4 ;  /* 0x000000080b047825 */ /* 0x048fe400078e0204 */
[----:B--2---:R-:W2:Y:S04]  /*00b0*/  LDG.E.64 R2, desc[UR4][R2.64] ;  /* 0x0000000402027981 */ /* 0x004ea8000c1e1b00 */
[----:B------:R-:W2:Y:S01]  /*00c0*/  LDG.E.64 R4, desc[UR4][R4.64] ;  /* 0x0000000404047981 */ /* 0x000ea2000c1e1b00 */
[----:B----4-:R-:W-:Y:S01]  /*00d0*/  IMAD.WIDE R8, R11, 0x8, R8 ;  /* 0x000000080b087825 */ /* 0x010fe200078e0208 */
[----:B--2---:R-:W-:-:S07]  /*00e0*/  DADD R6, R2, R4 ;  /* 0x0000000002067229 */ /* 0x004fce0000000004 */
[----:B------:R-:W-:Y:S01]  /*00f0*/  STG.E.64 desc[UR4][R8.64], R6 ;  /* 0x0000000608007986 */ /* 0x000fe2000c101b04 */
[----:B------:R-:W-:Y:S05]  /*0100*/  EXIT ;  /* 0x000000000000794d */ /* 0x000fea0003800000 */
.L_x_43:
        /* <DEDUP_REMOVED lines=15> */
.L_x_66:


//--------------------- .text.vec_fma             --------------------------
	.section	.text.vec_fma,"ax",@progbits
	.align	128
        .global         vec_fma
        .type           vec_fma,@function
        .size           vec_fma,(.L_x_67 - vec_fma)
        .other          vec_fma,@"STO_CUDA_ENTRY STV_DEFAULT"
vec_fma:
.text.vec_fma:
[----:B------:R-:W-:Y:S01]  /*0000*/  LDC R1, c[0x0][0x37c] ;  /* 0x0000df00ff017b82 */ /* 0x000fe20000000800 */
[----:B------:R-:W0:Y:S07]  /*0010*/  S2R R11, SR_CTAID.X ;  /* 0x00000000000b7919 */ /* 0x000e2e0000002500 */
[----:B------:R-:W1:Y:S01]  /*0020*/  LDC.64 R2, c[0x0][0x380] ;  /* 0x0000e000ff027b82 */ /* 0x000e620000000a00 */
[----:B------:R-:W0:Y:S01]  /*0030*/  LDCU UR6, c[0x0][0x360] ;  /* 0x00006c00ff0677ac */ /* 0x000e220008000800 */
[----:B------:R-:W0:Y:S01]  /*0040*/  S2R R0, SR_TID.X ;  /* 0x0000000000007919 */ /* 0x000e220000002100 */
[----:B------:R-:W2:Y:S05]  /*0050*/  LDCU.64 UR4, c[0x0][0x358] ;  /* 0x00006b00ff0477ac */ /* 0x000eaa0008000a00 */
[----:B------:R-:W3:Y:S08]  /*0060*/  LDC.64 R4, c[0x0][0x388] ;  /* 0x0000e200ff047b82 */ /* 0x000ef00000000a00 */
[----:B------:R-:W4:Y:S08]  /*0070*/  LDC.64 R6, c[0x0][0x390] ;  /* 0x0000e400ff067b82 */ /* 0x000f300000000a00 */
[----:B------:R-:W5:Y:S01]  /*0080*/  LDC.64 R8, c[0x0][0x398] ;  /* 0x0000e600ff087b82 */ /* 0x000f620000000a00 */
[----:B0-----:R-:W-:-:S04]  /*0090*/  IMAD R11, R11, UR6, R0 ;  /* 0x000000060b0b7c24 */ /* 0x001fc8000f8e0200 */
[----:B-1----:R-:W-:-:S04]  /*00a0*/  IMAD.WIDE R2, R11, 0x4, R2 ;  /* 0x000000040b027825 */ /* 0x002fc800078e0202 */
[C---:B---3--:R-:W-:Y:S02]  /*00b0*/  IMAD.WIDE R4, R11.reuse, 0x4, R4 ;  /* 0x000000040b047825 */ /* 0x048fe400078e0204 */
[----:B--2---:R-:W2:Y:S02]  /*00c0*/  LDG.E R2, desc[UR4][R2.64] ;  /* 0x0000000402027981 */ /* 0x004ea4000c1e1900 */
[C---:B----4-:R-:W-:Y:S02]  /*00d0*/  IMAD.WIDE R6, R11.reuse, 0x4, R6 ;  /* 0x000000040b067825 */ /* 0x050fe400078e0206 */
[----:B------:R-:W2:Y:S04]  /*00e0*/  LDG.E R5, desc[UR4][R4.64] ;  /* 0x0000000404057981 */ /* 0x000ea8000c1e1900 */
[----:B------:R-:W2:Y:S01]  /*00f0*/  LDG.E R6, desc[UR4][R6.64] ;  /* 0x0000000406067981 */ /* 0x000ea2000c1e1900 */
[----:B-----5:R-:W-:-:S04]  /*0100*/  IMAD.WIDE R8, R11, 0x4, R8 ;  /* 0x000000040b087825 */ /* 0x020fc800078e0208 */
[----:B--2---:R-:W-:-:S05]  /*0110*/  FFMA R11, R5, R6, R2 ;  /* 0x00000006050b7223 */ /* 0x004fca0000000002 */
[----:B------:R-:W-:Y:S01]  /*0120*/  STG.E desc[UR4][R8.64], R11 ;  /* 0x0000000b08007986 */ /* 0x000fe2000c101904 */
[----:B------:R-:W-:Y:S05]  /*0130*/  EXIT ;  /* 0x000000000000794d */ /* 0x000fea0003800000 */
.L_x_44:
        /* <DEDUP_REMOVED lines=12> */
.L_x_67:


//--------------------- .text.vec_sub             --------------------------
	.section	.text.vec_sub,"ax",@progbits
	.align	128
        .global         vec_sub
        .type           vec_sub,@function
        .size           vec_sub,(.L_x_68 - vec_sub)
        .other          vec_sub,@"STO_CUDA_ENTRY STV_DEFAULT"
vec_sub:
.text.vec_sub:
        /* <DEDUP_REMOVED lines=11> */
[----:B--2---:R-:W2:Y:S04]  /*00b0*/  LDG.E R2, desc[UR4][R2.64] ;  /* 0x0000000402027981 */ /* 0x004ea8000c1e1900 */
[----:B------:R-:W2:Y:S01]  /*00c0*/  LDG.E R5, desc[UR4][R4.64] ;  /* 0x0000000404057981 */ /* 0x000ea2000c1e1900 */
[----:B----4-:R-:W-:-:S04]  /*00d0*/  IMAD.WIDE R6, R9, 0x4, R6 ;  /* 0x0000000409067825 */ /* 0x010fc800078e0206 */
[----:B--2---:R-:W-:-:S05]  /*00e0*/  FADD R9, R2, -R5 ;  /* 0x8000000502097221 */ /* 0x004fca0000000000 */
[----:B------:R-:W-:Y:S01]  /*00f0*/  STG.E desc[UR4][R6.64], R9 ;  /* 0x0000000906007986 */ /* 0x000fe2000c101904 */
[----:B------:R-:W-:Y:S05]  /*0100*/  EXIT ;  /* 0x000000000000794d */ /* 0x000fea0003800000 */
.L_x_45:
        /* <DEDUP_REMOVED lines=15> */
.L_x_68:


//--------------------- .text.vec_div             --------------------------
	.section	.text.vec_div,"ax",@progbits
	.align	128
        .global         vec_div
        .type           vec_div,@function
        .size           vec_div,(.L_x_62 - vec_div)
        .other          vec_div,@"STO_CUDA_ENTRY STV_DEFAULT"
vec_div:
.text.vec_div:
[----:B------:R-:W-:Y:S01]  /*0000*/  LDC R1, c[0x0][0x37c] ;  /* 0x0000df00ff017b82 */ /* 0x000fe20000000800 */
[----:B------:R-:W0:Y:S07]  /*0010*/  S2R R2, SR_CTAID.X ;  /* 0x0000000000027919 */ /* 0x000e2e0000002500 */
[----:B------:R-:W1:Y:S01]  /*0020*/  LDC.64 R6, c[0x0][0x388] ;  /* 0x0000e200ff067b82 */ /* 0x000e620000000a00 */
[----:B------:R-:W0:Y:S01]  /*0030*/  LDCU UR6, c[0x0][0x360] ;  /* 0x00006c00ff0677ac */ /* 0x000e220008000800 */
[----:B------:R-:W0:Y:S01]  /*0040*/  S2R R3, SR_TID.X ;  /* 0x0000000000037919 */ /* 0x000e220000002100 */
[----:B------:R-:W2:Y:S05]  /*0050*/  LDCU.64 UR4, c[0x0][0x358] ;  /* 0x00006b00ff0477ac */ /* 0x000eaa0008000a00 */
[----:B------:R-:W3:Y:S01]  /*0060*/  LDC.64 R4, c[0x0][0x380] ;  /* 0x0000e000ff047b82 */ /* 0x000ee20000000a00 */
[----:B0-----:R-:W-:-:S04]  /*0070*/  IMAD R2, R2, UR6, R3 ;  /* 0x0000000602027c24 */ /* 0x001fc8000f8e0203 */
[----:B-1----:R-:W-:-:S05]  /*0080*/  IMAD.WIDE R6, R2, 0x4, R6 ;  /* 0x0000000402067825 */ /* 0x002fca00078e0206 */
[----:B--2---:R-:W2:Y:S01]  /*0090*/  LDG.E R3, desc[UR4][R6.64] ;  /* 0x0000000406037981 */ /* 0x004ea2000c1e1900 */
[----:B---3--:R-:W-:-:S05]  /*00a0*/  IMAD.WIDE R4, R2, 0x4, R4 ;  /* 0x0000000402047825 */ /* 0x008fca00078e0204 */
[----:B------:R-:W3:Y:S01]  /*00b0*/  LDG.E R0, desc[UR4][R4.64] ;  /* 0x0000000404007981 */ /* 0x000ee2000c1e1900 */
[----:B------:R-:W-:Y:S01]  /*00c0*/  BSSY.RECONVERGENT B0, `(.L_x_46) ;  /* 0x000000c000007945 */ /* 0x000fe20003800200 */
[----:B--2---:R-:W0:Y:S08]  /*00d0*/  MUFU.RCP R8, R3 ;  /* 0x0000000300087308 */ /* 0x004e300000001000 */
[----:B---3--:R-:W1:Y:S01]  /*00e0*/  FCHK P0, R0, R3 ;  /* 0x0000000300007302 */ /* 0x008e620000000000 */
[----:B0-----:R-:W-:-:S04]  /*00f0*/  FFMA R9, -R3, R8, 1 ;  /* 0x3f80000003097423 */ /* 0x001fc80000000108 */
[----:B------:R-:W-:-:S04]  /*0100*/  FFMA R9, R8, R9, R8 ;  /* 0x0000000908097223 */ /* 0x000fc80000000008 */
[----:B------:R-:W-:-:S04]  /*0110*/  FFMA R8, R0, R9, RZ ;  /* 0x0000000900087223 */ /* 0x000fc800000000ff */
[----:B------:R-:W-:-:S04]  /*0120*/  FFMA R10, -R3, R8, R0 ;  /* 0x00000008030a7223 */ /* 0x000fc80000000100 */
[----:B------:R-:W-:Y:S01]  /*0130*/  FFMA R9, R9, R10, R8 ;  /* 0x0000000a09097223 */ /* 0x000fe20000000008 */
[----:B-1----:R-:W-:Y:S06]  /*0140*/  @!P0 BRA `(.L_x_47) ;  /* 0x00000000000c8947 */ /* 0x002fec0003800000 */
[----:B------:R-:W-:-:S07]  /*0150*/  MOV R4, 0x170 ;  /* 0x0000017000047802 */ /* 0x000fce0000000f00 */
[----:B------:R-:W-:Y:S05]  /*0160*/  CALL.REL.NOINC `($__internal_0_$__cuda_sm3x_div_rn_noftz_f32_slowpath) ;  /* 0x0000000000187944 */ /* 0x000fea0003c00000 */
[----:B------:R-:W-:-:S07]  /*0170*/  IMAD.MOV.U32 R9, RZ, RZ, R0 ;  /* 0x000000ffff097224 */ /* 0x000fce00078e0000 */
.L_x_47:
[----:B------:R-:W-:Y:S05]  /*0180*/  BSYNC.RECONVERGENT B0 ;  /* 0x0000000000007941 */ /* 0x000fea0003800200 */
.L_x_46:
[----:B------:R-:W0:Y:S02]  /*0190*/  LDC.64 R4, c[0x0][0x390] ;  /* 0x0000e400ff047b82 */ /* 0x000e240000000a00 */
[----:B0-----:R-:W-:-:S05]  /*01a0*/  IMAD.WIDE R2, R2, 0x4, R4 ;  /* 0x0000000402027825 */ /* 0x001fca00078e0204 */
[----:B------:R-:W-:Y:S01]  /*01b0*/  STG.E desc[UR4][R2.64], R9 ;  /* 0x0000000902007986 */ /* 0x000fe2000c101904 */
[----:B------:R-:W-:Y:S05]  /*01c0*/  EXIT ;  /* 0x000000000000794d */ /* 0x000fea0003800000 */
        .weak           $__internal_0_$__cuda_sm3x_div_rn_noftz_f32_slowpath
        .type           $__internal_0_$__cuda_sm3x_div_rn_noftz_f32_slowpath,@function
        .size           $__internal_0_$__cuda_sm3x_div_rn_noftz_f32_slowpath,(.L_x_62 - $__internal_0_$__cuda_sm3x_div_rn_noftz_f32_slowpath)
$__internal_0_$__cuda_sm3x_div_rn_noftz_f32_slowpath:
[--C-:B------:R-:W-:Y:S01]  /*01d0*/  SHF.R.U32.HI R6, RZ, 0x17, R3.reuse ;  /* 0x00000017ff067819 */ /* 0x100fe20000011603 */
[----:B------:R-:W-:Y:S01]  /*01e0*/  BSSY.RECONVERGENT B1, `(.L_x_48) ;  /* 0x0000064000017945 */ /* 0x000fe20003800200 */
[--C-:B------:R-:W-:Y:S01]  /*01f0*/  SHF.R.U32.HI R5, RZ, 0x17, R0.reuse ;  /* 0x00000017ff057819 */ /* 0x100fe20000011600 */
[----:B------:R-:W-:Y:S01]  /*0200*/  IMAD.MOV.U32 R7, RZ, RZ, R0 ;  /* 0x000000ffff077224 */ /* 0x000fe200078e0000 */
[----:B------:R-:W-:Y:S01]  /*0210*/  LOP3.LUT R6, R6, 0xff, RZ, 0xc0, !PT ;  /* 0x000000ff06067812 */ /* 0x000fe200078ec0ff */
[----:B------:R-:W-:Y:S01]  /*0220*/  IMAD.MOV.U32 R8, RZ, RZ, R3 ;  /* 0x000000ffff087224 */ /* 0x000fe200078e0003 */
[----:B------:R-:W-:-:S03]  /*0230*/  LOP3.LUT R5, R5, 0xff, RZ, 0xc0, !PT ;  /* 0x000000ff05057812 */ /* 0x000fc600078ec0ff */
[----:B------:R-:W-:Y:S02]  /*0240*/  VIADD R11, R6, 0xffffffff ;  /* 0xffffffff060b7836 */ /* 0x000fe40000000000 */
[----:B------:R-:W-:-:S03]  /*0250*/  VIADD R10, R5, 0xffffffff ;  /* 0xffffffff050a7836 */ /* 0x000fc60000000000 */
[----:B------:R-:W-:-:S04]  /*0260*/  ISETP.GT.U32.AND P0, PT, R11, 0xfd, PT ;  /* 0x000000fd0b00780c */ /* 0x000fc80003f04070 */
[----:B------:R-:W-:-:S13]  /*0270*/  ISETP.GT.U32.OR P0, PT, R10, 0xfd, P0 ;  /* 0x000000fd0a00780c */ /* 0x000fda0000704470 */
[----:B------:R-:W-:Y:S01]  /*0280*/  @!P0 IMAD.MOV.U32 R9, RZ, RZ, RZ ;  /* 0x000000ffff098224 */ /* 0x000fe200078e00ff */
[----:B------:R-:W-:Y:S06]  /*0290*/  @!P0 BRA `(.L_x_49) ;  /* 0x00000000005c8947 */ /* 0x000fec0003800000 */
[----:B------:R-:W-:Y:S02]  /*02a0*/  FSETP.GTU.FTZ.AND P0, PT, |R0|, +INF , PT ;  /* 0x7f8000000000780b */ /* 0x000fe40003f1c200 */
[----:B------:R-:W-:-:S04]  /*02b0*/  FSETP.GTU.FTZ.AND P1, PT, |R3|, +INF , PT ;  /* 0x7f8000000300780b */ /* 0x000fc80003f3c200 */
[----:B------:R-:W-:-:S13]  /*02c0*/  PLOP3.LUT P0, PT, P0, P1, PT, 0xf8, 0x8f ;  /* 0x00000000008f781c */ /* 0x000fda0000703f70 */
[----:B------:R-:W-:Y:S05]  /*02d0*/  @P0 BRA `(.L_x_50) ;  /* 0x00000004004c0947 */ /* 0x000fea0003800000 */
[----:B------:R-:W-:-:S13]  /*02e0*/  LOP3.LUT P0, RZ, R8, 0x7fffffff, R7, 0xc8, !PT ;  /* 0x7fffffff08ff7812 */ /* 0x000fda000780c807 */
[----:B------:R-:W-:Y:S05]  /*02f0*/  @!P0 BRA `(.L_x_51) ;  /* 0x00000004003c8947 */ /* 0x000fea0003800000 */
[C---:B------:R-:W-:Y:S02]  /*0300*/  FSETP.NEU.FTZ.AND P2, PT, |R0|.reuse, +INF , PT ;  /* 0x7f8000000000780b */ /* 0x040fe40003f5d200 */
[----:B------:R-:W-:Y:S02]  /*0310*/  FSETP.NEU.FTZ.AND P1, PT, |R3|, +INF , PT ;  /* 0x7f8000000300780b */ /* 0x000fe40003f3d200 */
[----:B------:R-:W-:-:S11]  /*0320*/  FSETP.NEU.FTZ.AND P0, PT, |R0|, +INF , PT ;  /* 0x7f8000000000780b */ /* 0x000fd60003f1d200 */
[----:B------:R-:W-:Y:S05]  /*0330*/  @!P1 BRA !P2, `(.L_x_51) ;  /* 0x00000004002c9947 */ /* 0x000fea0005000000 */
[----:B------:R-:W-:-:S04]  /*0340*/  LOP3.LUT P2, RZ, R7, 0x7fffffff, RZ, 0xc0, !PT ;  /* 0x7fffffff07ff7812 */ /* 0x000fc8000784c0ff */
[----:B------:R-:W-:-:S13]  /*0350*/  PLOP3.LUT P1, PT, P1, P2, PT, 0x2f, 0xf2 ;  /* 0x0000000000f2781c */ /* 0x000fda0000f24577 */
[----:B------:R-:W-:Y:S05]  /*0360*/  @P1 BRA `(.L_x_52) ;  /* 0x0000000400181947 */ /* 0x000fea0003800000 */
[----:B------:R-:W-:-:S04]  /*0370*/  LOP3.LUT P1, RZ, R8, 0x7fffffff, RZ, 0xc0, !PT ;  /* 0x7fffffff08ff7812 */ /* 0x000fc8000782c0ff */
[----:B------:R-:W-:-:S13]  /*0380*/  PLOP3.LUT P0, PT, P0, P1, PT, 0x2f, 0xf2 ;  /* 0x0000000000f2781c */ /* 0x000fda0000702577 */
[----:B------:R-:W-:Y:S05]  /*0390*/  @P0 BRA `(.L_x_53) ;  /* 0x0000000400000947 */ /* 0x000fea0003800000 */
[----:B------:R-:W-:Y:S02]  /*03a0*/  ISETP.GE.AND P0, PT, R10, RZ, PT ;  /* 0x000000ff0a00720c */ /* 0x000fe40003f06270 */
[----:B------:R-:W-:-:S11]  /*03b0*/  ISETP.GE.AND P1, PT, R11, RZ, PT ;  /* 0x000000ff0b00720c */ /* 0x000fd60003f26270 */
[----:B------:R-:W-:Y:S02]  /*03c0*/  @P0 IMAD.MOV.U32 R9, RZ, RZ, RZ ;  /* 0x000000ffff090224 */ /* 0x000fe400078e00ff */
[----:B------:R-:W-:Y:S01]  /*03d0*/  @!P0 FFMA R7, R0, 1.84467440737095516160e+19, RZ ;  /* 0x5f80000000078823 */ /* 0x000fe200000000ff */
[----:B------:R-:W-:Y:S02]  /*03e0*/  @!P0 IMAD.MOV.U32 R9, RZ, RZ, -0x40 ;  /* 0xffffffc0ff098424 */ /* 0x000fe400078e00ff */
[----:B------:R-:W-:Y:S02]  /*03f0*/  @!P1 FFMA R8, R3, 1.84467440737095516160e+19, RZ ;  /* 0x5f80000003089823 */ /* 0x000fe400000000ff */
[----:B------:R-:W-:-:S07]  /*0400*/  @!P1 VIADD R9, R9, 0x40 ;  /* 0x0000004009099836 */ /* 0x000fce0000000000 */
.L_x_49:
[----:B------:R-:W-:Y:S01]  /*0410*/  LEA R3, R6, 0xc0800000, 0x17 ;  /* 0xc080000006037811 */ /* 0x000fe200078eb8ff */
[----:B------:R-:W-:Y:S01]  /*0420*/  VIADD R5, R5, 0xffffff81 ;  /* 0xffffff8105057836 */ /* 0x000fe20000000000 */
[----:B------:R-:W-:Y:S03]  /*0430*/  BSSY.RECONVERGENT B2, `(.L_x_54) ;  /* 0x0000035000027945 */ /* 0x000fe60003800200 */
[----:B------:R-:W-:Y:S01]  /*0440*/  IMAD.IADD R3, R8, 0x1, -R3 ;  /* 0x0000000108037824 */ /* 0x000fe200078e0a03 */
[C---:B------:R-:W-:Y:S01]  /*0450*/  IADD3 R6, PT, PT, R5.reuse, 0x7f, -R6 ;  /* 0x0000007f05067810 */ /* 0x040fe20007ffe806 */
[----:B------:R-:W-:Y:S02]  /*0460*/  IMAD R0, R5, -0x800000, R7 ;  /* 0xff80000005007824 */ /* 0x000fe400078e0207 */
[----:B------:R-:W0:Y:S01]  /*0470*/  MUFU.RCP R8, R3 ;  /* 0x0000000300087308 */ /* 0x000e220000001000 */
[----:B------:R-:W-:Y:S01]  /*0480*/  FADD.FTZ R11, -R3, -RZ ;  /* 0x800000ff030b7221 */ /* 0x000fe20000010100 */
[----:B------:R-:W-:-:S03]  /*0490*/  IMAD.IADD R6, R6, 0x1, R9 ;  /* 0x0000000106067824 */ /* 0x000fc600078e0209 */
[----:B0-----:R-:W-:-:S04]  /*04a0*/  FFMA R13, R8, R11, 1 ;  /* 0x3f800000080d7423 */ /* 0x001fc8000000000b */
[----:B------:R-:W-:-:S04]  /*04b0*/  FFMA R10, R8, R13, R8 ;  /* 0x0000000d080a7223 */ /* 0x000fc80000000008 */
[----:B------:R-:W-:-:S04]  /*04c0*/  FFMA R7, R0, R10, RZ ;  /* 0x0000000a00077223 */ /* 0x000fc800000000ff */
[----:B------:R-:W-:-:S04]  /*04d0*/  FFMA R8, R11, R7, R0 ;  /* 0x000000070b087223 */ /* 0x000fc80000000000 */
[----:B------:R-:W-:-:S04]  /*04e0*/  FFMA R7, R10, R8, R7 ;  /* 0x000000080a077223 */ /* 0x000fc80000000007 */
[----:B------:R-:W-:-:S04]  /*04f0*/  FFMA R8, R11, R7, R0 ;  /* 0x000000070b087223 */ /* 0x000fc80000000000 */
[----:B------:R-:W-:-:S05]  /*0500*/  FFMA R0, R10, R8, R7 ;  /* 0x000000080a007223 */ /* 0x000fca0000000007 */
[----:B------:R-:W-:-:S04]  /*0510*/  SHF.R.U32.HI R3, RZ, 0x17, R0 ;  /* 0x00000017ff037819 */ /* 0x000fc80000011600 */
[----:B------:R-:W-:-:S05]  /*0520*/  LOP3.LUT R3, R3, 0xff, RZ, 0xc0, !PT ;  /* 0x000000ff03037812 */ /* 0x000fca00078ec0ff */
[----:B------:R-:W-:-:S04]  /*0530*/  IMAD.IADD R9, R3, 0x1, R6 ;  /* 0x0000000103097824 */ /* 0x000fc800078e0206 */
[----:B------:R-:W-:-:S05]  /*0540*/  VIADD R3, R9, 0xffffffff ;  /* 0xffffffff09037836 */ /* 0x000fca0000000000 */
[----:B------:R-:W-:-:S13]  /*0550*/  ISETP.GE.U32.AND P0, PT, R3, 0xfe, PT ;  /* 0x000000fe0300780c */ /* 0x000fda0003f06070 */
[----:B------:R-:W-:Y:S05]  /*0560*/  @!P0 BRA `(.L_x_55) ;  /* 0x0000000000808947 */ /* 0x000fea0003800000 */
[----:B------:R-:W-:-:S13]  /*0570*/  ISETP.GT.AND P0, PT, R9, 0xfe, PT ;  /* 0x000000fe0900780c */ /* 0x000fda0003f04270 */
[----:B------:R-:W-:Y:S05]  /*0580*/  @P0 BRA `(.L_x_56) ;  /* 0x00000000006c0947 */ /* 0x000fea0003800000 */
[----:B------:R-:W-:-:S13]  /*0590*/  ISETP.GE.AND P0, PT, R9, 0x1, PT ;  /* 0x000000010900780c */ /* 0x000fda0003f06270 */
[----:B------:R-:W-:Y:S05]  /*05a0*/  @P0 BRA `(.L_x_57) ;  /* 0x0000000000740947 */ /* 0x000fea0003800000 */
[----:B------:R-:W-:Y:S02]  /*05b0*/  ISETP.GE.AND P0, PT, R9, -0x18, PT ;  /* 0xffffffe80900780c */ /* 0x000fe40003f06270 */
[----:B------:R-:W-:-:S11]  /*05c0*/  LOP3.LUT R0, R0, 0x80000000, RZ, 0xc0, !PT ;  /* 0x8000000000007812 */ /* 0x000fd600078ec0ff */
[----:B------:R-:W-:Y:S05]  /*05d0*/  @!P0 BRA `(.L_x_57) ;  /* 0x0000000000688947 */ /* 0x000fea0003800000 */
[CCC-:B------:R-:W-:Y:S01]  /*05e0*/  FFMA.RZ R3, R10.reuse, R8.reuse, R7.reuse ;  /* 0x000000080a037223 */ /* 0x1c0fe2000000c007 */
[CCC-:B------:R-:W-:Y:S01]  /*05f0*/  FFMA.RM R6, R10.reuse, R8.reuse, R7.reuse ;  /* 0x000000080a067223 */ /* 0x1c0fe20000004007 */
[C---:B------:R-:W-:Y:S02]  /*0600*/  ISETP.NE.AND P2, PT, R9.reuse, RZ, PT ;  /* 0x000000ff0900720c */ /* 0x040fe40003f45270 */
[----:B------:R-:W-:Y:S02]  /*0610*/  ISETP.NE.AND P1, PT, R9, RZ, PT ;  /* 0x000000ff0900720c */ /* 0x000fe40003f25270 */
[----:B------:R-:W-:Y:S01]  /*0620*/  LOP3.LUT R5, R3, 0x7fffff, RZ, 0xc0, !PT ;  /* 0x007fffff03057812 */ /* 0x000fe200078ec0ff */
[----:B------:R-:W-:Y:S01]  /*0630*/  FFMA.RP R3, R10, R8, R7 ;  /* 0x000000080a037223 */ /* 0x000fe20000008007 */
[----:B------:R-:W-:Y:S02]  /*0640*/  VIADD R8, R9, 0x20 ;  /* 0x0000002009087836 */ /* 0x000fe40000000000 */
[----:B------:R-:W-:Y:S01]  /*0650*/  LOP3.LUT R5, R5, 0x800000, RZ, 0xfc, !PT ;  /* 0x0080000005057812 */ /* 0x000fe200078efcff */
[----:B------:R-:W-:Y:S01]  /*0660*/  IMAD.MOV R7, RZ, RZ, -R9 ;  /* 0x000000ffff077224 */ /* 0x000fe200078e0a09 */
[----:B------:R-:W-:-:S02]  /*0670*/  FSETP.NEU.FTZ.AND P0, PT, R3, R6, PT ;  /* 0x000000060300720b */ /* 0x000fc40003f1d000 */
[----:B------:R-:W-:Y:S02]  /*0680*/  SHF.L.U32 R8, R5, R8, RZ ;  /* 0x0000000805087219 */ /* 0x000fe400000006ff */
[----:B------:R-:W-:Y:S02]  /*0690*/  SEL R6, R7, RZ, P2 ;  /* 0x000000ff07067207 */ /* 0x000fe40001000000 */
[----:B------:R-:W-:Y:S02]  /*06a0*/  ISETP.NE.AND P1, PT, R8, RZ, P1 ;  /* 0x000000ff0800720c */ /* 0x000fe40000f25270 */
[----:B------:R-:W-:Y:S02]  /*06b0*/  SHF.R.U32.HI R6, RZ, R6, R5 ;  /* 0x00000006ff067219 */ /* 0x000fe40000011605 */
[----:B------:R-:W-:Y:S02]  /*06c0*/  PLOP3.LUT P0, PT, P0, P1, PT, 0xf8, 0x8f ;  /* 0x00000000008f781c */ /* 0x000fe40000703f70 */
[----:B------:R-:W-:-:S02]  /*06d0*/  SHF.R.U32.HI R8, RZ, 0x1, R6 ;  /* 0x00000001ff087819 */ /* 0x000fc40000011606 */
[----:B------:R-:W-:-:S04]  /*06e0*/  SEL R3, RZ, 0x1, !P0 ;  /* 0x00000001ff037807 */ /* 0x000fc80004000000 */
[----:B------:R-:W-:-:S04]  /*06f0*/  LOP3.LUT R3, R3, 0x1, R8, 0xf8, !PT ;  /* 0x0000000103037812 */ /* 0x000fc800078ef808 */
[----:B------:R-:W-:-:S05]  /*0700*/  LOP3.LUT R3, R3, R6, RZ, 0xc0, !PT ;  /* 0x0000000603037212 */ /* 0x000fca00078ec0ff */
[----:B------:R-:W-:-:S05]  /*0710*/  IMAD.IADD R3, R8, 0x1, R3 ;  /* 0x0000000108037824 */ /* 0x000fca00078e0203 */
[----:B------:R-:W-:Y:S01]  /*0720*/  LOP3.LUT R0, R3, R0, RZ, 0xfc, !PT ;  /* 0x0000000003007212 */ /* 0x000fe200078efcff */
[----:B------:R-:W-:Y:S06]  /*0730*/  BRA `(.L_x_57) ;  /* 0x0000000000107947 */ /* 0x000fec0003800000 */
.L_x_56:
[----:B------:R-:W-:-:S04]  /*0740*/  LOP3.LUT R0, R0, 0x80000000, RZ, 0xc0, !PT ;  /* 0x8000000000007812 */ /* 0x000fc800078ec0ff */
[----:B------:R-:W-:Y:S01]  /*0750*/  LOP3.LUT R0, R0, 0x7f800000, RZ, 0xfc, !PT ;  /* 0x7f80000000007812 */ /* 0x000fe200078efcff */
[----:B------:R-:W-:Y:S06]  /*0760*/  BRA `(.L_x_57) ;  /* 0x0000000000047947 */ /* 0x000fec0003800000 */
.L_x_55:
[----:B------:R-:W-:-:S07]  /*0770*/  IMAD R0, R6, 0x800000, R0 ;  /* 0x0080000006007824 */ /* 0x000fce00078e0200 */
.L_x_57:
[----:B------:R-:W-:Y:S05]  /*0780*/  BSYNC.RECONVERGENT B2 ;  /* 0x0000000000027941 */ /* 0x000fea0003800200 */
.L_x_54:
[----:B------:R-:W-:Y:S05]  /*0790*/  BRA `(.L_x_58) ;  /* 0x0000000000207947 */ /* 0x000fea0003800000 */
.L_x_53:
[----:B------:R-:W-:-:S04]  /*07a0*/  LOP3.LUT R0, R8, 0x80000000, R7, 0x48, !PT ;  /* 0x8000000008007812 */ /* 0x000fc800078e4807 */
[----:B------:R-:W-:Y:S01]  /*07b0*/  LOP3.LUT R0, R0, 0x7f800000, RZ, 0xfc, !PT ;  /* 0x7f80000000007812 */ /* 0x000fe200078efcff */
[----:B------:R-:W-:Y:S06]  /*07c0*/  BRA `(.L_x_58) ;  /* 0x0000000000147947 */ /* 0x000fec0003800000 */
.L_x_52:
[----:B------:R-:W-:Y:S01]  /*07d0*/  LOP3.LUT R0, R8, 0x80000000, R7, 0x48, !PT ;  /* 0x8000000008007812 */ /* 0x000fe200078e4807 */
[----:B------:R-:W-:Y:S06]  /*07e0*/  BRA `(.L_x_58) ;  /* 0x00000000000c7947 */ /* 0x000fec0003800000 */
.L_x_51:
[----:B------:R-:W0:Y:S01]  /*07f0*/  MUFU.RSQ R0, -QNAN ;  /* 0xffc0000000007908 */ /* 0x000e220000001400 */
[----:B------:R-:W-:Y:S05]  /*0800*/  BRA `(.L_x_58) ;  /* 0x0000000000047947 */ /* 0x000fea0003800000 */
.L_x_50:
[----:B------:R-:W-:-:S07]  /*0810*/  FADD.FTZ R0, R0, R3 ;  /* 0x0000000300007221 */ /* 0x000fce0000010000 */
.L_x_58:
[----:B------:R-:W-:Y:S05]  /*0820*/  BSYNC.RECONVERGENT B1 ;  /* 0x0000000000017941 */ /* 0x000fea0003800200 */
.L_x_48:
[----:B------:R-:W-:-:S04]  /*0830*/  IMAD.MOV.U32 R5, RZ, RZ, 0x0 ;  /* 0x00000000ff057424 */ /* 0x000fc800078e00ff */
[----:B0-----:R-:W-:Y:S05]  /*0840*/  RET.REL.NODEC R4 `(vec_div) ;  /* 0xfffffff404ec7950 */ /* 0x001fea0003c3ffff */
.L_x_59:
        /* <DEDUP_REMOVED lines=11> */
.L_x_62:


//--------------------- .text.vec_mult            --------------------------
	.section	.text.vec_mult,"ax",@progbits
	.align	128
        .global         vec_mult
        .type           vec_mult,@function
        .size           vec_mult,(.L_x_70 - vec_mult)
        .other          vec_mult,@"STO_CUDA_ENTRY STV_DEFAULT"
vec_mult:
.text.vec_mult:
        /* <DEDUP_REMOVED lines=14> */
[----:B--2---:R-:W-:-:S05]  /*00e0*/  FMUL R9, R2, R5 ;  /* 0x0000000502097220 */ /* 0x004fca0000400000 */
[----:B------:R-:W-:Y:S01]  /*00f0*/  STG.E desc[UR4][R6.64], R9 ;  /* 0x0000000906007986 */ /* 0x000fe2000c101904 */
[----:B------:R-:W-:Y:S05]  /*0100*/  EXIT ;  /* 0x000000000000794d */ /* 0x000fea0003800000 */
.L_x_60:
        /* <DEDUP_REMOVED lines=15> */
.L_x_70:


//--------------------- .text.vec_add             --------------------------
	.section	.text.vec_add,"ax",@progbits
	.align	128
        .global         vec_add
        .type           vec_add,@function
        .size           vec_add,(.L_x_71 - vec_add)
        .other          vec_add,@"STO_CUDA_ENTRY STV_DEFAULT"
vec_add:
.text.vec_add:
        /* <DEDUP_REMOVED lines=14> */
[----:B--2---:R-:W-:-:S05]  /*00e0*/  FADD R9, R2, R5 ;  /* 0x0000000502097221 */ /* 0x004fca0000000000 */
[----:B------:R-:W-:Y:S01]  /*00f0*/  STG.E desc[UR4][R6.64], R9 ;  /* 0x0000000906007986 */ /* 0x000fe2000c101904 */
[----:B------:R-:W-:Y:S05]  /*0100*/  EXIT ;  /* 0x000000000000794d */ /* 0x000fea0003800000 */
.L_x_61:
        /* <DEDUP_REMOVED lines=15> */
.L_x_71:


//--------------------- .nv.shared.reserved.0     --------------------------
	.section	.nv.shared.reserved.0,"aw",@nobits
	.weak		__nv_reservedSMEM_offset_0_alias
	.size		__nv_reservedSMEM_offset_0_alias, 0, 64
	.other		__nv_reservedSMEM_offset_0_alias,@"STO_CUDA_RESERVED_SHARED STV_DEFAULT"
__nv_reservedSMEM_offset_0_alias:
	.zero		0
	.zero		64


//--------------------- .nv.constant0.int_bubble_filter --------------------------
	.section	.nv.constant0.int_bubble_filter,"a",@progbits
	.sectionflags	@""
	.align	4
.nv.constant0.int_bubble_filter:
	.zero		924


//--------------------- .nv.constant0.spoc_max    --------------------------
	.section	.nv.constant0.spoc_max,"a",@progbits
	.sectionflags	@""
	.align	4
.nv.constant0.spoc_max:
	.zero		916


//--------------------- .nv.constant0.sum         --------------------------
	.section	.nv.constant0.sum,"a",@progbits
	.sectionflags	@""
	.align	4
.nv.constant0.sum:
	.zero		924


//--------------------- .nv.constant0.vec_add_64  --------------------------
	.section	.nv.constant0.vec_add_64,"a",@progbits
	.sectionflags	@""
	.align	4
.nv.constant0.vec_add_64:
	.zero		924


//--------------------- .nv.constant0.vec_fma     --------------------------
	.section	.nv.constant0.vec_fma,"a",@progbits
	.sectionflags	@""
	.align	4
.nv.constant0.vec_fma:
	.zero		932


//--------------------- .nv.constant0.vec_sub     --------------------------
	.section	.nv.constant0.vec_sub,"a",@progbits
	.sectionflags	@""
	.align	4
.nv.constant0.vec_sub:
	.zero		924


//--------------------- .nv.constant0.vec_div     --------------------------
	.section	.nv.constant0.vec_div,"a",@progbits
	.sectionflags	@""
	.align	4
.nv.constant0.vec_div:
	.zero		924


//--------------------- .nv.constant0.vec_mult    --------------------------
	.section	.nv.constant0.vec_mult,"a",@progbits
	.sectionflags	@""
	.align	4
.nv.constant0.vec_mult:
	.zero		924


//--------------------- .nv.constant0.vec_add     --------------------------
	.section	.nv.constant0.vec_add,"a",@progbits
	.sectionflags	@""
	.align	4
.nv.constant0.vec_add:
	.zero		924


//--------------------- SYMBOLS --------------------------

	.type		.nv.reservedSmem.offset0,@object
	.size		.nv.reservedSmem.offset0,0x4
